//
// Generated by NVIDIA NVVM Compiler
//
// Compiler Build ID: CL-36424714
// Cuda compilation tools, release 13.0, V13.0.88
// Based on NVVM 20.0.0
//

.version 9.0
.target sm_100
.address_size 64

	// .globl	_Z12jacobiKernelPiS_PdS0_S0_S0_iii

.visible .entry _Z12jacobiKernelPiS_PdS0_S0_S0_iii(
	.param .u64 .ptr .align 1 _Z12jacobiKernelPiS_PdS0_S0_S0_iii_param_0,
	.param .u64 .ptr .align 1 _Z12jacobiKernelPiS_PdS0_S0_S0_iii_param_1,
	.param .u64 .ptr .align 1 _Z12jacobiKernelPiS_PdS0_S0_S0_iii_param_2,
	.param .u64 .ptr .align 1 _Z12jacobiKernelPiS_PdS0_S0_S0_iii_param_3,
	.param .u64 .ptr .align 1 _Z12jacobiKernelPiS_PdS0_S0_S0_iii_param_4,
	.param .u64 .ptr .align 1 _Z12jacobiKernelPiS_PdS0_S0_S0_iii_param_5,
	.param .u32 _Z12jacobiKernelPiS_PdS0_S0_S0_iii_param_6,
	.param .u32 _Z12jacobiKernelPiS_PdS0_S0_S0_iii_param_7,
	.param .u32 _Z12jacobiKernelPiS_PdS0_S0_S0_iii_param_8
)
{
	.reg .pred 	%p<28>;
	.reg .b32 	%r<52>;
	.reg .b64 	%rd<68>;
	.reg .b64 	%fd<161>;

	ld.param.u64 	%rd11, [_Z12jacobiKernelPiS_PdS0_S0_S0_iii_param_0];
	ld.param.u64 	%rd14, [_Z12jacobiKernelPiS_PdS0_S0_S0_iii_param_1];
	ld.param.u64 	%rd15, [_Z12jacobiKernelPiS_PdS0_S0_S0_iii_param_2];
	ld.param.u64 	%rd12, [_Z12jacobiKernelPiS_PdS0_S0_S0_iii_param_3];
	ld.param.u64 	%rd16, [_Z12jacobiKernelPiS_PdS0_S0_S0_iii_param_4];
	ld.param.u64 	%rd13, [_Z12jacobiKernelPiS_PdS0_S0_S0_iii_param_5];
	ld.param.u32 	%r32, [_Z12jacobiKernelPiS_PdS0_S0_S0_iii_param_6];
	ld.param.u32 	%r33, [_Z12jacobiKernelPiS_PdS0_S0_S0_iii_param_7];
	cvta.to.global.u64 	%rd1, %rd16;
	cvta.to.global.u64 	%rd2, %rd15;
	cvta.to.global.u64 	%rd3, %rd14;
	mov.u32 	%r35, %ctaid.x;
	mov.u32 	%r36, %ntid.x;
	mov.u32 	%r37, %tid.x;
	mad.lo.s32 	%r38, %r35, %r36, %r37;
	mov.u32 	%r39, %ctaid.y;
	mov.u32 	%r40, %ntid.y;
	mov.u32 	%r41, %tid.y;
	mad.lo.s32 	%r42, %r39, %r40, %r41;
	mad.lo.s32 	%r1, %r33, %r38, %r42;
	setp.ge.s32 	%p1, %r38, %r32;
	setp.ge.s32 	%p2, %r42, %r33;
	or.pred  	%p3, %p1, %p2;
	@%p3 bra 	$L__BB0_58;
	cvta.to.global.u64 	%rd17, %rd11;
	mul.wide.s32 	%rd18, %r1, 4;
	add.s64 	%rd19, %rd17, %rd18;
	ld.global.u32 	%r49, [%rd19];
	ld.global.u32 	%r3, [%rd19+4];
	setp.ge.s32 	%p4, %r49, %r3;
	mov.f64 	%fd117, 0d3FF0000000000000;
	mov.f64 	%fd118, 0d0000000000000000;
	@%p4 bra 	$L__BB0_57;
	sub.s32 	%r4, %r3, %r49;
	and.b32  	%r5, %r4, 7;
	sub.s32 	%r44, %r49, %r3;
	setp.gt.u32 	%p5, %r44, -8;
	mov.f64 	%fd118, 0d0000000000000000;
	mov.f64 	%fd117, 0d3FF0000000000000;
	@%p5 bra 	$L__BB0_29;
	and.b32  	%r45, %r4, -8;
	neg.s32 	%r47, %r45;
	add.s64 	%rd4, %rd2, 32;
	mov.f64 	%fd118, 0d0000000000000000;
	mov.f64 	%fd117, 0d3FF0000000000000;
$L__BB0_4:
	.pragma "nounroll";
	mul.wide.s32 	%rd20, %r49, 4;
	add.s64 	%rd21, %rd3, %rd20;
	add.s64 	%rd5, %rd21, 16;
	mul.wide.s32 	%rd22, %r49, 8;
	add.s64 	%rd6, %rd4, %rd22;
	ld.global.u32 	%r9, [%rd21];
	setp.eq.s32 	%p6, %r9, %r1;
	@%p6 bra 	$L__BB0_6;
	ld.global.f64 	%fd82, [%rd6+-32];
	mul.wide.s32 	%rd23, %r9, 8;
	add.s64 	%rd24, %rd1, %rd23;
	ld.global.f64 	%fd83, [%rd24];
	fma.rn.f64 	%fd118, %fd82, %fd83, %fd118;
	bra.uni 	$L__BB0_7;
$L__BB0_6:
	ld.global.f64 	%fd117, [%rd6+-32];
$L__BB0_7:
	ld.global.u32 	%r10, [%rd5+-12];
	setp.eq.s32 	%p7, %r10, %r1;
	@%p7 bra 	$L__BB0_9;
	ld.global.f64 	%fd84, [%rd6+-24];
	mul.wide.s32 	%rd25, %r10, 8;
	add.s64 	%rd26, %rd1, %rd25;
	ld.global.f64 	%fd85, [%rd26];
	fma.rn.f64 	%fd118, %fd84, %fd85, %fd118;
	bra.uni 	$L__BB0_10;
$L__BB0_9:
	ld.global.f64 	%fd117, [%rd6+-24];
$L__BB0_10:
	ld.global.u32 	%r11, [%rd5+-8];
	setp.eq.s32 	%p8, %r11, %r1;
	@%p8 bra 	$L__BB0_12;
	ld.global.f64 	%fd86, [%rd6+-16];
	mul.wide.s32 	%rd27, %r11, 8;
	add.s64 	%rd28, %rd1, %rd27;
	ld.global.f64 	%fd87, [%rd28];
	fma.rn.f64 	%fd118, %fd86, %fd87, %fd118;
	bra.uni 	$L__BB0_13;
$L__BB0_12:
	ld.global.f64 	%fd117, [%rd6+-16];
$L__BB0_13:
	ld.global.u32 	%r12, [%rd5+-4];
	setp.eq.s32 	%p9, %r12, %r1;
	@%p9 bra 	$L__BB0_15;
	ld.global.f64 	%fd88, [%rd6+-8];
	mul.wide.s32 	%rd29, %r12, 8;
	add.s64 	%rd30, %rd1, %rd29;
	ld.global.f64 	%fd89, [%rd30];
	fma.rn.f64 	%fd118, %fd88, %fd89, %fd118;
	bra.uni 	$L__BB0_16;
$L__BB0_15:
	ld.global.f64 	%fd117, [%rd6+-8];
$L__BB0_16:
	ld.global.u32 	%r13, [%rd5];
	setp.eq.s32 	%p10, %r13, %r1;
	@%p10 bra 	$L__BB0_18;
	ld.global.f64 	%fd90, [%rd6];
	mul.wide.s32 	%rd31, %r13, 8;
	add.s64 	%rd32, %rd1, %rd31;
	ld.global.f64 	%fd91, [%rd32];
	fma.rn.f64 	%fd118, %fd90, %fd91, %fd118;
	bra.uni 	$L__BB0_19;
$L__BB0_18:
	ld.global.f64 	%fd117, [%rd6];
$L__BB0_19:
	ld.global.u32 	%r14, [%rd5+4];
	setp.eq.s32 	%p11, %r14, %r1;
	@%p11 bra 	$L__BB0_21;
	ld.global.f64 	%fd92, [%rd6+8];
	mul.wide.s32 	%rd33, %r14, 8;
	add.s64 	%rd34, %rd1, %rd33;
	ld.global.f64 	%fd93, [%rd34];
	fma.rn.f64 	%fd118, %fd92, %fd93, %fd118;
	bra.uni 	$L__BB0_22;
$L__BB0_21:
	ld.global.f64 	%fd117, [%rd6+8];
$L__BB0_22:
	ld.global.u32 	%r15, [%rd5+8];
	setp.eq.s32 	%p12, %r15, %r1;
	@%p12 bra 	$L__BB0_24;
	ld.global.f64 	%fd94, [%rd6+16];
	mul.wide.s32 	%rd35, %r15, 8;
	add.s64 	%rd36, %rd1, %rd35;
	ld.global.f64 	%fd95, [%rd36];
	fma.rn.f64 	%fd118, %fd94, %fd95, %fd118;
	bra.uni 	$L__BB0_25;
$L__BB0_24:
	ld.global.f64 	%fd117, [%rd6+16];
$L__BB0_25:
	ld.global.u32 	%r16, [%rd5+12];
	setp.eq.s32 	%p13, %r16, %r1;
	@%p13 bra 	$L__BB0_27;
	ld.global.f64 	%fd96, [%rd6+24];
	mul.wide.s32 	%rd37, %r16, 8;
	add.s64 	%rd38, %rd1, %rd37;
	ld.global.f64 	%fd97, [%rd38];
	fma.rn.f64 	%fd118, %fd96, %fd97, %fd118;
	bra.uni 	$L__BB0_28;
$L__BB0_27:
	ld.global.f64 	%fd117, [%rd6+24];
$L__BB0_28:
	add.s32 	%r49, %r49, 8;
	add.s32 	%r47, %r47, 8;
	setp.ne.s32 	%p14, %r47, 0;
	@%p14 bra 	$L__BB0_4;
$L__BB0_29:
	setp.eq.s32 	%p15, %r5, 0;
	@%p15 bra 	$L__BB0_57;
	and.b32  	%r20, %r4, 3;
	setp.lt.u32 	%p16, %r5, 4;
	@%p16 bra 	$L__BB0_44;
	mul.wide.s32 	%rd39, %r49, 4;
	add.s64 	%rd7, %rd3, %rd39;
	ld.global.u32 	%r21, [%rd7];
	setp.eq.s32 	%p17, %r21, %r1;
	mul.wide.s32 	%rd40, %r49, 8;
	add.s64 	%rd8, %rd2, %rd40;
	@%p17 bra 	$L__BB0_33;
	ld.global.f64 	%fd99, [%rd8];
	mul.wide.s32 	%rd41, %r21, 8;
	add.s64 	%rd42, %rd1, %rd41;
	ld.global.f64 	%fd100, [%rd42];
	fma.rn.f64 	%fd118, %fd99, %fd100, %fd118;
	bra.uni 	$L__BB0_34;
$L__BB0_33:
	ld.global.f64 	%fd117, [%rd8];
$L__BB0_34:
	ld.global.u32 	%r22, [%rd7+4];
	setp.eq.s32 	%p18, %r22, %r1;
	@%p18 bra 	$L__BB0_36;
	ld.global.f64 	%fd101, [%rd8+8];
	mul.wide.s32 	%rd43, %r22, 8;
	add.s64 	%rd44, %rd1, %rd43;
	ld.global.f64 	%fd102, [%rd44];
	fma.rn.f64 	%fd118, %fd101, %fd102, %fd118;
	bra.uni 	$L__BB0_37;
$L__BB0_36:
	ld.global.f64 	%fd117, [%rd8+8];
$L__BB0_37:
	ld.global.u32 	%r23, [%rd7+8];
	setp.eq.s32 	%p19, %r23, %r1;
	@%p19 bra 	$L__BB0_39;
	ld.global.f64 	%fd103, [%rd8+16];
	mul.wide.s32 	%rd45, %r23, 8;
	add.s64 	%rd46, %rd1, %rd45;
	ld.global.f64 	%fd104, [%rd46];
	fma.rn.f64 	%fd118, %fd103, %fd104, %fd118;
	bra.uni 	$L__BB0_40;
$L__BB0_39:
	ld.global.f64 	%fd117, [%rd8+16];
$L__BB0_40:
	ld.global.u32 	%r24, [%rd7+12];
	setp.eq.s32 	%p20, %r24, %r1;
	@%p20 bra 	$L__BB0_42;
	ld.global.f64 	%fd105, [%rd8+24];
	mul.wide.s32 	%rd47, %r24, 8;
	add.s64 	%rd48, %rd1, %rd47;
	ld.global.f64 	%fd106, [%rd48];
	fma.rn.f64 	%fd118, %fd105, %fd106, %fd118;
	bra.uni 	$L__BB0_43;
$L__BB0_42:
	ld.global.f64 	%fd117, [%rd8+24];
$L__BB0_43:
	add.s32 	%r49, %r49, 4;
$L__BB0_44:
	setp.eq.s32 	%p21, %r20, 0;
	@%p21 bra 	$L__BB0_57;
	setp.eq.s32 	%p22, %r20, 1;
	@%p22 bra 	$L__BB0_53;
	mul.wide.s32 	%rd49, %r49, 4;
	add.s64 	%rd9, %rd3, %rd49;
	ld.global.u32 	%r27, [%rd9];
	setp.eq.s32 	%p23, %r27, %r1;
	mul.wide.s32 	%rd50, %r49, 8;
	add.s64 	%rd10, %rd2, %rd50;
	@%p23 bra 	$L__BB0_48;
	ld.global.f64 	%fd108, [%rd10];
	mul.wide.s32 	%rd51, %r27, 8;
	add.s64 	%rd52, %rd1, %rd51;
	ld.global.f64 	%fd109, [%rd52];
	fma.rn.f64 	%fd118, %fd108, %fd109, %fd118;
	bra.uni 	$L__BB0_49;
$L__BB0_48:
	ld.global.f64 	%fd117, [%rd10];
$L__BB0_49:
	ld.global.u32 	%r28, [%rd9+4];
	setp.eq.s32 	%p24, %r28, %r1;
	@%p24 bra 	$L__BB0_51;
	ld.global.f64 	%fd110, [%rd10+8];
	mul.wide.s32 	%rd53, %r28, 8;
	add.s64 	%rd54, %rd1, %rd53;
	ld.global.f64 	%fd111, [%rd54];
	fma.rn.f64 	%fd118, %fd110, %fd111, %fd118;
	bra.uni 	$L__BB0_52;
$L__BB0_51:
	ld.global.f64 	%fd117, [%rd10+8];
$L__BB0_52:
	add.s32 	%r49, %r49, 2;
$L__BB0_53:
	and.b32  	%r46, %r4, 1;
	setp.eq.b32 	%p25, %r46, 1;
	not.pred 	%p26, %p25;
	@%p26 bra 	$L__BB0_57;
	mul.wide.s32 	%rd55, %r49, 4;
	add.s64 	%rd56, %rd3, %rd55;
	ld.global.u32 	%r31, [%rd56];
	setp.eq.s32 	%p27, %r31, %r1;
	@%p27 bra 	$L__BB0_56;
	mul.wide.s32 	%rd57, %r49, 8;
	add.s64 	%rd58, %rd2, %rd57;
	ld.global.f64 	%fd112, [%rd58];
	mul.wide.s32 	%rd59, %r31, 8;
	add.s64 	%rd60, %rd1, %rd59;
	ld.global.f64 	%fd113, [%rd60];
	fma.rn.f64 	%fd118, %fd112, %fd113, %fd118;
	bra.uni 	$L__BB0_57;
$L__BB0_56:
	mul.wide.s32 	%rd61, %r49, 8;
	add.s64 	%rd62, %rd2, %rd61;
	ld.global.f64 	%fd117, [%rd62];
$L__BB0_57:
	cvta.to.global.u64 	%rd63, %rd12;
	mul.wide.s32 	%rd64, %r1, 8;
	add.s64 	%rd65, %rd63, %rd64;
	ld.global.f64 	%fd114, [%rd65];
	sub.f64 	%fd115, %fd114, %fd118;
	div.rn.f64 	%fd116, %fd115, %fd117;
	cvta.to.global.u64 	%rd66, %rd13;
	add.s64 	%rd67, %rd66, %rd64;
	st.global.f64 	[%rd67], %fd116;
$L__BB0_58:
	ret;

}
	// .globl	_Z10diffKernelPdS_S_ii
.visible .entry _Z10diffKernelPdS_S_ii(
	.param .u64 .ptr .align 1 _Z10diffKernelPdS_S_ii_param_0,
	.param .u64 .ptr .align 1 _Z10diffKernelPdS_S_ii_param_1,
	.param .u64 .ptr .align 1 _Z10diffKernelPdS_S_ii_param_2,
	.param .u32 _Z10diffKernelPdS_S_ii_param_3,
	.param .u32 _Z10diffKernelPdS_S_ii_param_4
)
{
	.reg .pred 	%p<4>;
	.reg .b32 	%r<13>;
	.reg .b64 	%rd<11>;
	.reg .b64 	%fd<5>;

	ld.param.u64 	%rd1, [_Z10diffKernelPdS_S_ii_param_0];
	ld.param.u64 	%rd2, [_Z10diffKernelPdS_S_ii_param_1];
	ld.param.u64 	%rd3, [_Z10diffKernelPdS_S_ii_param_2];
	ld.param.u32 	%r2, [_Z10diffKernelPdS_S_ii_param_3];
	ld.param.u32 	%r3, [_Z10diffKernelPdS_S_ii_param_4];
	mov.u32 	%r5, %ctaid.x;
	mov.u32 	%r6, %ntid.x;
	mov.u32 	%r7, %tid.x;
	mad.lo.s32 	%r1, %r5, %r6, %r7;
	mov.u32 	%r8, %ctaid.y;
	mov.u32 	%r9, %ntid.y;
	mov.u32 	%r10, %tid.y;
	mad.lo.s32 	%r11, %r8, %r9, %r10;
	setp.ge.s32 	%p1, %r1, %r2;
	setp.ge.s32 	%p2, %r11, %r3;
	or.pred  	%p3, %p1, %p2;
	@%p3 bra 	$L__BB1_2;
	cvta.to.global.u64 	%rd4, %rd2;
	cvta.to.global.u64 	%rd5, %rd1;
	cvta.to.global.u64 	%rd6, %rd3;
	mul.wide.s32 	%rd7, %r1, 8;
	add.s64 	%rd8, %rd4, %rd7;
	ld.global.f64 	%fd1, [%rd8];
	add.s64 	%rd9, %rd5, %rd7;
	ld.global.f64 	%fd2, [%rd9];
	sub.f64 	%fd3, %fd1, %fd2;
	abs.f64 	%fd4, %fd3;
	add.s64 	%rd10, %rd6, %rd7;
	st.global.f64 	[%rd10], %fd4;
$L__BB1_2:
	ret;

}


// ===== COMPILED SASS (sm_100) =====

	.target	sm_100

	.elftype	@"ET_EXEC"


//--------------------- .note.nv.tkinfo           --------------------------
	.section	.note.nv.tkinfo,"",@"SHT_NOTE"
	.sectionflags	@"SHF_NOTE_NV_TKINFO"
	.tkinfo
        /*0018*/ 	.word	0x00000002
        /*0030*/ 	.string	""
        /*0030*/ 	.string	"ptxas"
        /*0030*/ 	.string	"Cuda compilation tools, release 13.0, V13.0.88"
        /*0030*/ 	.string	"Build cuda_13.0.r13.0/compiler.36424714_0"
        /*0030*/ 	.string	"-arch sm_100 -m 64 "



//--------------------- .note.nv.cuinfo           --------------------------
	.section	.note.nv.cuinfo,"",@"SHT_NOTE"
	.sectionflags	@"SHF_NOTE_NV_CUINFO"
        /*0018*/ 	.short	0x0002
        /*001a*/ 	.short	0x0064
        /*001c*/ 	.short	0x0082
	.zero		2


//--------------------- .nv.info                  --------------------------
	.section	.nv.info,"",@"SHT_CUDA_INFO"
	.align	4


	//----- nvinfo : EIATTR_REGCOUNT
	.align		4
        /*0000*/ 	.byte	0x04, 0x2f
        /*0002*/ 	.short	(.L_1 - .L_0)
	.align		4
.L_0:
        /*0004*/ 	.word	index@(_Z12jacobiKernelPiS_PdS0_S0_S0_iii)
        /*0008*/ 	.word	0x00000020


	//----- nvinfo : EIATTR_FRAME_SIZE
	.align		4
.L_1:
        /*000c*/ 	.byte	0x04, 0x11
        /*000e*/ 	.short	(.L_3 - .L_2)
	.align		4
.L_2:
        /*0010*/ 	.word	index@($__internal_0_$__cuda_sm20_div_rn_f64_full)
        /*0014*/ 	.word	0x00000000


	//----- nvinfo : EIATTR_FRAME_SIZE
	.align		4
.L_3:
        /*0018*/ 	.byte	0x04, 0x11
        /*001a*/ 	.short	(.L_5 - .L_4)
	.align		4
.L_4:
        /*001c*/ 	.word	index@(_Z12jacobiKernelPiS_PdS0_S0_S0_iii)
        /*0020*/ 	.word	0x00000000


	//----- nvinfo : EIATTR_REGCOUNT
	.align		4
.L_5:
        /*0024*/ 	.byte	0x04, 0x2f
        /*0026*/ 	.short	(.L_7 - .L_6)
	.align		4
.L_6:
        /*0028*/ 	.word	index@(_Z10diffKernelPdS_S_ii)
        /*002c*/ 	.word	0x00000010


	//----- nvinfo : EIATTR_FRAME_SIZE
	.align		4
.L_7:
        /*0030*/ 	.byte	0x04, 0x11
        /*0032*/ 	.short	(.L_9 - .L_8)
	.align		4
.L_8:
        /*0034*/ 	.word	index@(_Z10diffKernelPdS_S_ii)
        /*0038*/ 	.word	0x00000000


	//----- nvinfo : EIATTR_MIN_STACK_SIZE
	.align		4
.L_9:
        /*003c*/ 	.byte	0x04, 0x12
        /*003e*/ 	.short	(.L_11 - .L_10)
	.align		4
.L_10:
        /*0040*/ 	.word	index@(_Z10diffKernelPdS_S_ii)
        /*0044*/ 	.word	0x00000000


	//----- nvinfo : EIATTR_MIN_STACK_SIZE
	.align		4
.L_11:
        /*0048*/ 	.byte	0x04, 0x12
        /*004a*/ 	.short	(.L_13 - .L_12)
	.align		4
.L_12:
        /*004c*/ 	.word	index@(_Z12jacobiKernelPiS_PdS0_S0_S0_iii)
        /*0050*/ 	.word	0x00000000
.L_13:


//--------------------- .nv.compat                --------------------------
	.section	.nv.compat,"",@"SHT_CUDA_COMPAT_INFO"
	.align	4
        /*0000*/ 	.byte	0x02, 0x09, 0x00, 0x00, 0x02, 0x02, 0x01, 0x00, 0x02, 0x05, 0x05, 0x00, 0x03, 0x07, 0x01, 0x01
        /*0010*/ 	.byte	0x02, 0x03, 0x00, 0x00, 0x02, 0x06, 0x01, 0x00, 0x04, 0x0b, 0x08, 0x00, 0x01, 0x00, 0x00, 0x00
        /*0020*/ 	.byte	0x00, 0x00, 0x00, 0x00


//--------------------- .nv.info._Z10diffKernelPdS_S_ii --------------------------
	.section	.nv.info._Z10diffKernelPdS_S_ii,"",@"SHT_CUDA_INFO"
	.sectionflags	@""
	.align	4


	//----- nvinfo : EIATTR_CUDA_API_VERSION
	.align		4
        /*0000*/ 	.byte	0x04, 0x37
        /*0002*/ 	.short	(.L_15 - .L_14)
.L_14:
        /*0004*/ 	.word	0x00000082


	//----- nvinfo : EIATTR_KPARAM_INFO
	.align		4
.L_15:
        /*0008*/ 	.byte	0x04, 0x17
        /*000a*/ 	.short	(.L_17 - .L_16)
.L_16:
        /*000c*/ 	.word	0x00000000
        /*0010*/ 	.short	0x0004
        /*0012*/ 	.short	0x001c
        /*0014*/ 	.byte	0x00, 0xf0, 0x11, 0x00


	//----- nvinfo : EIATTR_KPARAM_INFO
	.align		4
.L_17:
        /*0018*/ 	.byte	0x04, 0x17
        /*001a*/ 	.short	(.L_19 - .L_18)
.L_18:
        /*001c*/ 	.word	0x00000000
        /*0020*/ 	.short	0x0003
        /*0022*/ 	.short	0x0018
        /*0024*/ 	.byte	0x00, 0xf0, 0x11, 0x00


	//----- nvinfo : EIATTR_KPARAM_INFO
	.align		4
.L_19:
        /*0028*/ 	.byte	0x04, 0x17
        /*002a*/ 	.short	(.L_21 - .L_20)
.L_20:
        /*002c*/ 	.word	0x00000000
        /*0030*/ 	.short	0x0002
        /*0032*/ 	.short	0x0010
        /*0034*/ 	.byte	0x00, 0xf5, 0x21, 0x00


	//----- nvinfo : EIATTR_KPARAM_INFO
	.align		4
.L_21:
        /*0038*/ 	.byte	0x04, 0x17
        /*003a*/ 	.short	(.L_23 - .L_22)
.L_22:
        /*003c*/ 	.word	0x00000000
        /*0040*/ 	.short	0x0001
        /*0042*/ 	.short	0x0008
        /*0044*/ 	.byte	0x00, 0xf5, 0x21, 0x00


	//----- nvinfo : EIATTR_KPARAM_INFO
	.align		4
.L_23:
        /*0048*/ 	.byte	0x04, 0x17
        /*004a*/ 	.short	(.L_25 - .L_24)
.L_24:
        /*004c*/ 	.word	0x00000000
        /*0050*/ 	.short	0x0000
        /*0052*/ 	.short	0x0000
        /*0054*/ 	.byte	0x00, 0xf5, 0x21, 0x00


	//----- nvinfo : EIATTR_SPARSE_MMA_MASK
	.align		4
.L_25:
        /*0058*/ 	.byte	0x03, 0x50
        /*005a*/ 	.short	0x0000


	//----- nvinfo : EIATTR_MAXREG_COUNT
	.align		4
        /*005c*/ 	.byte	0x03, 0x1b
        /*005e*/ 	.short	0x00ff


	//----- nvinfo : EIATTR_MERCURY_ISA_VERSION
	.align		4
        /*0060*/ 	.byte	0x03, 0x5f
        /*0062*/ 	.short	0x0101


	//----- nvinfo : EIATTR_VRC_CTA_INIT_COUNT
	.align		4
        /*0064*/ 	.byte	0x02, 0x4a
	.zero		1
	.zero		1


	//----- nvinfo : EIATTR_EXIT_INSTR_OFFSETS
	.align		4
        /*0068*/ 	.byte	0x04, 0x1c
        /*006a*/ 	.short	(.L_27 - .L_26)


	//   ....[0]....
.L_26:
        /*006c*/ 	.word	0x000000c0


	//   ....[1]....
        /*0070*/ 	.word	0x00000190


	//----- nvinfo : EIATTR_CBANK_PARAM_SIZE
	.align		4
.L_27:
        /*0074*/ 	.byte	0x03, 0x19
        /*0076*/ 	.short	0x0020


	//----- nvinfo : EIATTR_PARAM_CBANK
	.align		4
        /*0078*/ 	.byte	0x04, 0x0a
        /*007a*/ 	.short	(.L_29 - .L_28)
	.align		4
.L_28:
        /*007c*/ 	.word	index@(.nv.constant0._Z10diffKernelPdS_S_ii)
        /*0080*/ 	.short	0x0380
        /*0082*/ 	.short	0x0020


	//----- nvinfo : EIATTR_SW_WAR
	.align		4
.L_29:
        /*0084*/ 	.byte	0x04, 0x36
        /*0086*/ 	.short	(.L_31 - .L_30)
.L_30:
        /*0088*/ 	.word	0x00000008
.L_31:


//--------------------- .nv.info._Z12jacobiKernelPiS_PdS0_S0_S0_iii --------------------------
	.section	.nv.info._Z12jacobiKernelPiS_PdS0_S0_S0_iii,"",@"SHT_CUDA_INFO"
	.sectionflags	@""
	.align	4


	//----- nvinfo : EIATTR_CUDA_API_VERSION
	.align		4
        /*0000*/ 	.byte	0x04, 0x37
        /*0002*/ 	.short	(.L_33 - .L_32)
.L_32:
        /*0004*/ 	.word	0x00000082


	//----- nvinfo : EIATTR_KPARAM_INFO
	.align		4
.L_33:
        /*0008*/ 	.byte	0x04, 0x17
        /*000a*/ 	.short	(.L_35 - .L_34)
.L_34:
        /*000c*/ 	.word	0x00000000
        /*0010*/ 	.short	0x0008
        /*0012*/ 	.short	0x0038
        /*0014*/ 	.byte	0x00, 0xf0, 0x11, 0x00


	//----- nvinfo : EIATTR_KPARAM_INFO
	.align		4
.L_35:
        /*0018*/ 	.byte	0x04, 0x17
        /*001a*/ 	.short	(.L_37 - .L_36)
.L_36:
        /*001c*/ 	.word	0x00000000
        /*0020*/ 	.short	0x0007
        /*0022*/ 	.short	0x0034
        /*0024*/ 	.byte	0x00, 0xf0, 0x11, 0x00


	//----- nvinfo : EIATTR_KPARAM_INFO
	.align		4
.L_37:
        /*0028*/ 	.byte	0x04, 0x17
        /*002a*/ 	.short	(.L_39 - .L_38)
.L_38:
        /*002c*/ 	.word	0x00000000
        /*0030*/ 	.short	0x0006
        /*0032*/ 	.short	0x0030
        /*0034*/ 	.byte	0x00, 0xf0, 0x11, 0x00


	//----- nvinfo : EIATTR_KPARAM_INFO
	.align		4
.L_39:
        /*0038*/ 	.byte	0x04, 0x17
        /*003a*/ 	.short	(.L_41 - .L_40)
.L_40:
        /*003c*/ 	.word	0x00000000
        /*0040*/ 	.short	0x0005
        /*0042*/ 	.short	0x0028
        /*0044*/ 	.byte	0x00, 0xf5, 0x21, 0x00


	//----- nvinfo : EIATTR_KPARAM_INFO
	.align		4
.L_41:
        /*0048*/ 	.byte	0x04, 0x17
        /*004a*/ 	.short	(.L_43 - .L_42)
.L_42:
        /*004c*/ 	.word	0x00000000
        /*0050*/ 	.short	0x0004
        /*0052*/ 	.short	0x0020
        /*0054*/ 	.byte	0x00, 0xf5, 0x21, 0x00


	//----- nvinfo : EIATTR_KPARAM_INFO
	.align		4
.L_43:
        /*0058*/ 	.byte	0x04, 0x17
        /*005a*/ 	.short	(.L_45 - .L_44)
.L_44:
        /*005c*/ 	.word	0x00000000
        /*0060*/ 	.short	0x0003
        /*0062*/ 	.short	0x0018
        /*0064*/ 	.byte	0x00, 0xf5, 0x21, 0x00


	//----- nvinfo : EIATTR_KPARAM_INFO
	.align		4
.L_45:
        /*0068*/ 	.byte	0x04, 0x17
        /*006a*/ 	.short	(.L_47 - .L_46)
.L_46:
        /*006c*/ 	.word	0x00000000
        /*0070*/ 	.short	0x0002
        /*0072*/ 	.short	0x0010
        /*0074*/ 	.byte	0x00, 0xf5, 0x21, 0x00


	//----- nvinfo : EIATTR_KPARAM_INFO
	.align		4
.L_47:
        /*0078*/ 	.byte	0x04, 0x17
        /*007a*/ 	.short	(.L_49 - .L_48)
.L_48:
        /*007c*/ 	.word	0x00000000
        /*0080*/ 	.short	0x0001
        /*0082*/ 	.short	0x0008
        /*0084*/ 	.byte	0x00, 0xf5, 0x21, 0x00


	//----- nvinfo : EIATTR_KPARAM_INFO
	.align		4
.L_49:
        /*0088*/ 	.byte	0x04, 0x17
        /*008a*/ 	.short	(.L_51 - .L_50)
.L_50:
        /*008c*/ 	.word	0x00000000
        /*0090*/ 	.short	0x0000
        /*0092*/ 	.short	0x0000
        /*0094*/ 	.byte	0x00, 0xf5, 0x21, 0x00


	//----- nvinfo : EIATTR_SPARSE_MMA_MASK
	.align		4
.L_51:
        /*0098*/ 	.byte	0x03, 0x50
        /*009a*/ 	.short	0x0000


	//----- nvinfo : EIATTR_MAXREG_COUNT
	.align		4
        /*009c*/ 	.byte	0x03, 0x1b
        /*009e*/ 	.short	0x00ff


	//----- nvinfo : EIATTR_MERCURY_ISA_VERSION
	.align		4
        /*00a0*/ 	.byte	0x03, 0x5f
        /*00a2*/ 	.short	0x0101


	//----- nvinfo : EIATTR_VRC_CTA_INIT_COUNT
	.align		4
        /*00a4*/ 	.byte	0x02, 0x4a
	.zero		1
	.zero		1


	//----- nvinfo : EIATTR_EXIT_INSTR_OFFSETS
	.align		4
        /*00a8*/ 	.byte	0x04, 0x1c
        /*00aa*/ 	.short	(.L_53 - .L_52)


	//   ....[0]....
.L_52:
        /*00ac*/ 	.word	0x000000d0


	//   ....[1]....
        /*00b0*/ 	.word	0x00000f30


	//----- nvinfo : EIATTR_CRS_STACK_SIZE
	.align		4
.L_53:
        /*00b4*/ 	.byte	0x04, 0x1e
        /*00b6*/ 	.short	(.L_55 - .L_54)
.L_54:
        /*00b8*/ 	.word	0x00000000


	//----- nvinfo : EIATTR_CBANK_PARAM_SIZE
	.align		4
.L_55:
        /*00bc*/ 	.byte	0x03, 0x19
        /*00be*/ 	.short	0x003c


	//----- nvinfo : EIATTR_PARAM_CBANK
	.align		4
        /*00c0*/ 	.byte	0x04, 0x0a
        /*00c2*/ 	.short	(.L_57 - .L_56)
	.align		4
.L_56:
        /*00c4*/ 	.word	index@(.nv.constant0._Z12jacobiKernelPiS_PdS0_S0_S0_iii)
        /*00c8*/ 	.short	0x0380
        /*00ca*/ 	.short	0x003c


	//----- nvinfo : EIATTR_SW_WAR
	.align		4
.L_57:
        /*00cc*/ 	.byte	0x04, 0x36
        /*00ce*/ 	.short	(.L_59 - .L_58)
.L_58:
        /*00d0*/ 	.word	0x00000008
.L_59:


//--------------------- .nv.callgraph             --------------------------
	.section	.nv.callgraph,"",@"SHT_CUDA_CALLGRAPH"
	.align	4
	.sectionentsize	8
	.align		4
        /*0000*/ 	.word	0x00000000
	.align		4
        /*0004*/ 	.word	0xffffffff
	.align		4
        /*0008*/ 	.word	0x00000000
	.align		4
        /*000c*/ 	.word	0xfffffffe
	.align		4
        /*0010*/ 	.word	0x00000000
	.align		4
        /*0014*/ 	.word	0xfffffffd
	.align		4
        /*0018*/ 	.word	0x00000000
	.align		4
        /*001c*/ 	.word	0xfffffffc


//--------------------- .text._Z10diffKernelPdS_S_ii --------------------------
	.section	.text._Z10diffKernelPdS_S_ii,"ax",@progbits
	.align	128
        .global         _Z10diffKernelPdS_S_ii
        .type           _Z10diffKernelPdS_S_ii,@function
        .size           _Z10diffKernelPdS_S_ii,(.L_x_19 - _Z10diffKernelPdS_S_ii)
        .other          _Z10diffKernelPdS_S_ii,@"STO_CUDA_ENTRY STV_DEFAULT"
_Z10diffKernelPdS_S_ii:
.text._Z10diffKernelPdS_S_ii:
[----:B------:R-:W-:Y:S01]  /*0000*/  LDC R1, c[0x0][0x37c] ;  /* 0x0000df00ff017b82 */ /* 0x000fe20000000800 */
[----:B------:R-:W0:Y:S07]  /*0010*/  S2R R3, SR_TID.Y ;  /* 0x0000000000037919 */ /* 0x000e2e0000002200 */
[----:B------:R-:W1:Y:S01]  /*0020*/  LDC R13, c[0x0][0x360] ;  /* 0x0000d800ff0d7b82 */ /* 0x000e620000000800 */
[----:B------:R-:W2:Y:S01]  /*0030*/  LDCU.64 UR6, c[0x0][0x398] ;  /* 0x00007300ff0677ac */ /* 0x000ea20008000a00 */
[----:B------:R-:W1:Y:S06]  /*0040*/  S2R R2, SR_TID.X ;  /* 0x0000000000027919 */ /* 0x000e6c0000002100 */
[----:B------:R-:W0:Y:S08]  /*0050*/  S2UR UR5, SR_CTAID.Y ;  /* 0x00000000000579c3 */ /* 0x000e300000002600 */
[----:B------:R-:W0:Y:S08]  /*0060*/  LDC R0, c[0x0][0x364] ;  /* 0x0000d900ff007b82 */ /* 0x000e300000000800 */
[----:B------:R-:W1:Y:S01]  /*0070*/  S2UR UR4, SR_CTAID.X ;  /* 0x00000000000479c3 */ /* 0x000e620000002500 */
[----:B0-----:R-:W-:-:S05]  /*0080*/  IMAD R0, R0, UR5, R3 ;  /* 0x0000000500007c24 */ /* 0x001fca000f8e0203 */
[----:B--2---:R-:W-:Y:S01]  /*0090*/  ISETP.GE.AND P0, PT, R0, UR7, PT ;  /* 0x0000000700007c0c */ /* 0x004fe2000bf06270 */
[----:B-1----:R-:W-:-:S05]  /*00a0*/  IMAD R13, R13, UR4, R2 ;  /* 0x000000040d0d7c24 */ /* 0x002fca000f8e0202 */
[----:B------:R-:W-:-:S13]  /*00b0*/  ISETP.GE.OR P0, PT, R13, UR6, P0 ;  /* 0x000000060d007c0c */ /* 0x000fda0008706670 */
[----:B------:R-:W-:Y:S05]  /*00c0*/  @P0 EXIT ;  /* 0x000000000000094d */ /* 0x000fea0003800000 */
[----:B------:R-:W0:Y:S01]  /*00d0*/  LDC.64 R2, c[0x0][0x388] ;  /* 0x0000e200ff027b82 */ /* 0x000e220000000a00 */
[----:B------:R-:W1:Y:S07]  /*00e0*/  LDCU.64 UR4, c[0x0][0x358] ;  /* 0x00006b00ff0477ac */ /* 0x000e6e0008000a00 */
[----:B------:R-:W2:Y:S08]  /*00f0*/  LDC.64 R4, c[0x0][0x380] ;  /* 0x0000e000ff047b82 */ /* 0x000eb00000000a00 */
[----:B------:R-:W3:Y:S01]  /*0100*/  LDC.64 R8, c[0x0][0x390] ;  /* 0x0000e400ff087b82 */ /* 0x000ee20000000a00 */
[----:B0-----:R-:W-:-:S06]  /*0110*/  IMAD.WIDE R2, R13, 0x8, R2 ;  /* 0x000000080d027825 */ /* 0x001fcc00078e0202 */
[----:B-1----:R-:W4:Y:S01]  /*0120*/  LDG.E.64 R2, desc[UR4][R2.64] ;  /* 0x0000000402027981 */ /* 0x002f22000c1e1b00 */
[----:B--2---:R-:W-:-:S06]  /*0130*/  IMAD.WIDE R4, R13, 0x8, R4 ;  /* 0x000000080d047825 */ /* 0x004fcc00078e0204 */
[----:B------:R-:W4:Y:S02]  /*0140*/  LDG.E.64 R4, desc[UR4][R4.64] ;  /* 0x0000000404047981 */ /* 0x000f24000c1e1b00 */
[----:B----4-:R-:W-:-:S08]  /*0150*/  DADD R6, R2, -R4 ;  /* 0x0000000002067229 */ /* 0x010fd00000000804 */
[----:B------:R-:W-:Y:S01]  /*0160*/  DADD R10, -RZ, |R6| ;  /* 0x00000000ff0a7229 */ /* 0x000fe20000000506 */
[----:B---3--:R-:W-:-:S06]  /*0170*/  IMAD.WIDE R6, R13, 0x8, R8 ;  /* 0x000000080d067825 */ /* 0x008fcc00078e0208 */
[----:B------:R-:W-:Y:S01]  /*0180*/  STG.E.64 desc[UR4][R6.64], R10 ;  /* 0x0000000a06007986 */ /* 0x000fe2000c101b04 */
[----:B------:R-:W-:Y:S05]  /*0190*/  EXIT ;  /* 0x000000000000794d */ /* 0x000fea0003800000 */
.L_x_0:
[----:B------:R-:W-:-:S00]  /*01a0*/  BRA `(.L_x_0) ;  /* 0xfffffffc00fc7947 */ /* 0x000fc0000383ffff */
[----:B------:R-:W-:-:S00]  /*01b0*/  NOP ;  /* 0x0000000000007918 */ /* 0x000fc00000000000 */
        /* <DEDUP_REMOVED lines=12> */
.L_x_19:


//--------------------- .text._Z12jacobiKernelPiS_PdS0_S0_S0_iii --------------------------
	.section	.text._Z12jacobiKernelPiS_PdS0_S0_S0_iii,"ax",@progbits
	.align	128
        .global         _Z12jacobiKernelPiS_PdS0_S0_S0_iii
        .type           _Z12jacobiKernelPiS_PdS0_S0_S0_iii,@function
        .size           _Z12jacobiKernelPiS_PdS0_S0_S0_iii,(.L_x_18 - _Z12jacobiKernelPiS_PdS0_S0_S0_iii)
        .other          _Z12jacobiKernelPiS_PdS0_S0_S0_iii,@"STO_CUDA_ENTRY STV_DEFAULT"
_Z12jacobiKernelPiS_PdS0_S0_S0_iii:
.text._Z12jacobiKernelPiS_PdS0_S0_S0_iii:
        /* <DEDUP_REMOVED lines=11> */
[C---:B------:R-:W-:Y:S01]  /*00b0*/  ISETP.GE.OR P0, PT, R0.reuse, UR6, P0 ;  /* 0x0000000600007c0c */ /* 0x040fe20008706670 */
[----:B------:R-:W-:-:S12]  /*00c0*/  IMAD R0, R0, UR7, R3 ;  /* 0x0000000700007c24 */ /* 0x000fd8000f8e0203 */
[----:B------:R-:W-:Y:S05]  /*00d0*/  @P0 EXIT ;  /* 0x000000000000094d */ /* 0x000fea0003800000 */
[----:B------:R-:W0:Y:S01]  /*00e0*/  LDC.64 R2, c[0x0][0x380] ;  /* 0x0000e000ff027b82 */ /* 0x000e220000000a00 */
[----:B------:R-:W1:Y:S01]  /*00f0*/  LDCU.64 UR4, c[0x0][0x358] ;  /* 0x00006b00ff0477ac */ /* 0x000e620008000a00 */
[----:B0-----:R-:W-:-:S05]  /*0100*/  IMAD.WIDE R2, R0, 0x4, R2 ;  /* 0x0000000400027825 */ /* 0x001fca00078e0202 */
[----:B-1----:R-:W2:Y:S04]  /*0110*/  LDG.E R5, desc[UR4][R2.64] ;  /* 0x0000000402057981 */ /* 0x002ea8000c1e1900 */
[----:B------:R-:W2:Y:S01]  /*0120*/  LDG.E R4, desc[UR4][R2.64+0x4] ;  /* 0x0000040402047981 */ /* 0x000ea2000c1e1900 */
[----:B------:R-:W-:Y:S01]  /*0130*/  BSSY.RECONVERGENT B0, `(.L_x_1) ;  /* 0x00000c4000007945 */ /* 0x000fe20003800200 */
[----:B------:R-:W-:Y:S01]  /*0140*/  IMAD.MOV.U32 R6, RZ, RZ, 0x0 ;  /* 0x00000000ff067424 */ /* 0x000fe200078e00ff */
[----:B------:R-:W-:Y:S01]  /*0150*/  CS2R R8, SRZ ;  /* 0x0000000000087805 */ /* 0x000fe2000001ff00 */
[----:B------:R-:W-:Y:S01]  /*0160*/  IMAD.MOV.U32 R7, RZ, RZ, 0x3ff00000 ;  /* 0x3ff00000ff077424 */ /* 0x000fe200078e00ff */
[----:B--2---:R-:W-:-:S13]  /*0170*/  ISETP.GE.AND P0, PT, R5, R4, PT ;  /* 0x000000040500720c */ /* 0x004fda0003f06270 */
[----:B------:R-:W-:Y:S05]  /*0180*/  @P0 BRA `(.L_x_2) ;  /* 0x0000000800f80947 */ /* 0x000fea0003800000 */
[----:B------:R-:W-:Y:S01]  /*0190*/  IMAD.IADD R3, R5, 0x1, -R4 ;  /* 0x0000000105037824 */ /* 0x000fe200078e0a04 */
[----:B------:R-:W-:Y:S01]  /*01a0*/  BSSY.RECONVERGENT B1, `(.L_x_3) ;  /* 0x0000060000017945 */ /* 0x000fe20003800200 */
[----:B------:R-:W-:Y:S02]  /*01b0*/  IMAD.IADD R2, R4, 0x1, -R5 ;  /* 0x0000000104027824 */ /* 0x000fe400078e0a05 */
[----:B------:R-:W-:Y:S01]  /*01c0*/  HFMA2 R6, -RZ, RZ, 0, 0 ;  /* 0x00000000ff067431 */ /* 0x000fe200000001ff */
[----:B------:R-:W-:Y:S02]  /*01d0*/  CS2R R8, SRZ ;  /* 0x0000000000087805 */ /* 0x000fe4000001ff00 */
[----:B------:R-:W-:Y:S01]  /*01e0*/  ISETP.GT.U32.AND P1, PT, R3, -0x8, PT ;  /* 0xfffffff80300780c */ /* 0x000fe20003f24070 */
[----:B------:R-:W-:Y:S01]  /*01f0*/  IMAD.MOV.U32 R7, RZ, RZ, 0x3ff00000 ;  /* 0x3ff00000ff077424 */ /* 0x000fe200078e00ff */
[----:B------:R-:W-:-:S04]  /*0200*/  LOP3.LUT R4, R2, 0x7, RZ, 0xc0, !PT ;  /* 0x0000000702047812 */ /* 0x000fc800078ec0ff */
[----:B------:R-:W-:-:S07]  /*0210*/  ISETP.NE.AND P0, PT, R4, RZ, PT ;  /* 0x000000ff0400720c */ /* 0x000fce0003f05270 */
[----:B------:R-:W-:Y:S06]  /*0220*/  @P1 BRA `(.L_x_4) ;  /* 0x00000004005c1947 */ /* 0x000fec0003800000 */
[----:B------:R-:W0:Y:S01]  /*0230*/  LDC.64 R10, c[0x0][0x390] ;  /* 0x0000e400ff0a7b82 */ /* 0x000e220000000a00 */
[----:B------:R-:W-:Y:S02]  /*0240*/  LOP3.LUT R24, R2, 0xfffffff8, RZ, 0xc0, !PT ;  /* 0xfffffff802187812 */ /* 0x000fe400078ec0ff */
[----:B------:R-:W-:Y:S01]  /*0250*/  CS2R R8, SRZ ;  /* 0x0000000000087805 */ /* 0x000fe2000001ff00 */
[----:B------:R-:W-:Y:S02]  /*0260*/  IMAD.MOV.U32 R6, RZ, RZ, 0x0 ;  /* 0x00000000ff067424 */ /* 0x000fe400078e00ff */
[----:B------:R-:W-:Y:S01]  /*0270*/  IMAD.MOV.U32 R7, RZ, RZ, 0x3ff00000 ;  /* 0x3ff00000ff077424 */ /* 0x000fe200078e00ff */
[----:B------:R-:W-:Y:S02]  /*0280*/  IADD3 R24, PT, PT, -R24, RZ, RZ ;  /* 0x000000ff18187210 */ /* 0x000fe40007ffe1ff */
[----:B0-----:R-:W-:-:S05]  /*0290*/  IADD3 R10, P1, PT, R10, 0x20, RZ ;  /* 0x000000200a0a7810 */ /* 0x001fca0007f3e0ff */
[----:B------:R-:W-:-:S08]  /*02a0*/  IMAD.X R11, RZ, RZ, R11, P1 ;  /* 0x000000ffff0b7224 */ /* 0x000fd000008e060b */
.L_x_5:
[----:B------:R-:W0:Y:S02]  /*02b0*/  LDC.64 R18, c[0x0][0x388] ;  /* 0x0000e200ff127b82 */ /* 0x000e240000000a00 */
[----:B0-----:R-:W-:-:S05]  /*02c0*/  IMAD.WIDE R18, R5, 0x4, R18 ;  /* 0x0000000405127825 */ /* 0x001fca00078e0212 */
[----:B------:R-:W2:Y:S04]  /*02d0*/  LDG.E R3, desc[UR4][R18.64] ;  /* 0x0000000412037981 */ /* 0x000ea8000c1e1900 */
[----:B------:R-:W3:Y:S04]  /*02e0*/  LDG.E R23, desc[UR4][R18.64+0x4] ;  /* 0x0000040412177981 */ /* 0x000ee8000c1e1900 */
[----:B------:R-:W4:Y:S01]  /*02f0*/  LDG.E R27, desc[UR4][R18.64+0x8] ;  /* 0x00000804121b7981 */ /* 0x000f22000c1e1900 */
[----:B------:R-:W-:-:S03]  /*0300*/  IMAD.WIDE R12, R5, 0x8, R10 ;  /* 0x00000008050c7825 */ /* 0x000fc600078e020a */
[----:B------:R-:W5:Y:S04]  /*0310*/  LDG.E R25, desc[UR4][R18.64+0xc] ;  /* 0x00000c0412197981 */ /* 0x000f68000c1e1900 */
[----:B------:R-:W5:Y:S01]  /*0320*/  LDG.E.64 R16, desc[UR4][R12.64+-0x20] ;  /* 0xffffe0040c107981 */ /* 0x000f62000c1e1b00 */
[----:B--2---:R-:W-:-:S13]  /*0330*/  ISETP.NE.AND P1, PT, R3, R0, PT ;  /* 0x000000000300720c */ /* 0x004fda0003f25270 */
[----:B------:R-:W0:Y:S02]  /*0340*/  @P1 LDC.64 R28, c[0x0][0x3a0] ;  /* 0x0000e800ff1c1b82 */ /* 0x000e240000000a00 */
[----:B0-----:R-:W-:Y:S01]  /*0350*/  @P1 IMAD.WIDE R28, R3, 0x8, R28 ;  /* 0x00000008031c1825 */ /* 0x001fe200078e021c */
[C---:B---3--:R-:W-:Y:S01]  /*0360*/  ISETP.NE.AND P2, PT, R23.reuse, R0, PT ;  /* 0x000000001700720c */ /* 0x048fe20003f45270 */
[----:B------:R-:W2:Y:S04]  /*0370*/  LDG.E R3, desc[UR4][R18.64+0x10] ;  /* 0x0000100412037981 */ /* 0x000ea8000c1e1900 */
[----:B------:R-:W3:Y:S08]  /*0380*/  @P1 LDG.E.64 R14, desc[UR4][R28.64] ;  /* 0x000000041c0e1981 */ /* 0x000ef0000c1e1b00 */
[----:B------:R-:W0:Y:S02]  /*0390*/  @P2 LDC.64 R20, c[0x0][0x3a0] ;  /* 0x0000e800ff142b82 */ /* 0x000e240000000a00 */
[----:B0-----:R-:W-:-:S02]  /*03a0*/  @P2 IMAD.WIDE R22, R23, 0x8, R20 ;  /* 0x0000000817162825 */ /* 0x001fc400078e0214 */
[----:B------:R-:W2:Y:S04]  /*03b0*/  LDG.E.64 R20, desc[UR4][R12.64+-0x18] ;  /* 0xffffe8040c147981 */ /* 0x000ea8000c1e1b00 */
[----:B------:R-:W2:Y:S01]  /*03c0*/  @P2 LDG.E.64 R22, desc[UR4][R22.64] ;  /* 0x0000000416162981 */ /* 0x000ea2000c1e1b00 */
[----:B----4-:R-:W-:Y:S01]  /*03d0*/  ISETP.NE.AND P4, PT, R27, R0, PT ;  /* 0x000000001b00720c */ /* 0x010fe20003f85270 */
[----:B-----5:R-:W-:Y:S02]  /*03e0*/  @!P1 IMAD.MOV.U32 R6, RZ, RZ, R16 ;  /* 0x000000ffff069224 */ /* 0x020fe400078e0010 */
[----:B------:R-:W-:Y:S01]  /*03f0*/  @!P1 IMAD.MOV.U32 R7, RZ, RZ, R17 ;  /* 0x000000ffff079224 */ /* 0x000fe200078e0011 */
[----:B---3--:R-:W-:-:S09]  /*0400*/  @P1 DFMA R8, R16, R14, R8 ;  /* 0x0000000e1008122b */ /* 0x008fd20000000008 */
[----:B------:R-:W0:Y:S01]  /*0410*/  @P4 LDC.64 R14, c[0x0][0x3a0] ;  /* 0x0000e800ff0e4b82 */ /* 0x000e220000000a00 */
[----:B------:R-:W3:Y:S01]  /*0420*/  LDG.E.64 R16, desc[UR4][R12.64+-0x10] ;  /* 0xfffff0040c107981 */ /* 0x000ee2000c1e1b00 */
[----:B0-----:R-:W-:-:S03]  /*0430*/  @P4 IMAD.WIDE R14, R27, 0x8, R14 ;  /* 0x000000081b0e4825 */ /* 0x001fc600078e020e */
[----:B------:R-:W4:Y:S04]  /*0440*/  LDG.E R27, desc[UR4][R18.64+0x14] ;  /* 0x00001404121b7981 */ /* 0x000f28000c1e1900 */
[----:B------:R-:W5:Y:S01]  /*0450*/  @P4 LDG.E.64 R14, desc[UR4][R14.64] ;  /* 0x000000040e0e4981 */ /* 0x000f62000c1e1b00 */
[----:B------:R-:W-:Y:S01]  /*0460*/  ISETP.NE.AND P1, PT, R25, R0, PT ;  /* 0x000000001900720c */ /* 0x000fe20003f25270 */
[----:B--2---:R-:W-:-:S12]  /*0470*/  @P2 DFMA R8, R20, R22, R8 ;  /* 0x000000161408222b */ /* 0x004fd80000000008 */
[----:B------:R-:W0:Y:S01]  /*0480*/  @P1 LDC.64 R22, c[0x0][0x3a0] ;  /* 0x0000e800ff161b82 */ /* 0x000e220000000a00 */
[----:B------:R-:W-:Y:S02]  /*0490*/  @!P2 IMAD.MOV.U32 R6, RZ, RZ, R20 ;  /* 0x000000ffff06a224 */ /* 0x000fe400078e0014 */
[----:B------:R-:W-:Y:S02]  /*04a0*/  @!P2 IMAD.MOV.U32 R7, RZ, RZ, R21 ;  /* 0x000000ffff07a224 */ /* 0x000fe400078e0015 */
[----:B0-----:R-:W-:Y:S02]  /*04b0*/  @P1 IMAD.WIDE R28, R25, 0x8, R22 ;  /* 0x00000008191c1825 */ /* 0x001fe400078e0216 */
[----:B------:R-:W2:Y:S04]  /*04c0*/  LDG.E.64 R22, desc[UR4][R12.64+-0x8] ;  /* 0xfffff8040c167981 */ /* 0x000ea8000c1e1b00 */
[----:B------:R-:W2:Y:S01]  /*04d0*/  @P1 LDG.E.64 R20, desc[UR4][R28.64] ;  /* 0x000000041c141981 */ /* 0x000ea2000c1e1b00 */
[----:B------:R-:W-:-:S03]  /*04e0*/  ISETP.NE.AND P3, PT, R3, R0, PT ;  /* 0x000000000300720c */ /* 0x000fc60003f65270 */
[----:B------:R-:W2:Y:S01]  /*04f0*/  LDG.E R25, desc[UR4][R18.64+0x18] ;  /* 0x0000180412197981 */ /* 0x000ea2000c1e1900 */
[----:B---3--:R-:W-:Y:S01]  /*0500*/  @!P4 MOV R6, R16 ;  /* 0x000000100006c202 */ /* 0x008fe20000000f00 */
[----:B------:R-:W-:Y:S01]  /*0510*/  @!P4 IMAD.MOV.U32 R7, RZ, RZ, R17 ;  /* 0x000000ffff07c224 */ /* 0x000fe200078e0011 */
[----:B----4-:R-:W-:Y:S01]  /*0520*/  ISETP.NE.AND P2, PT, R27, R0, PT ;  /* 0x000000001b00720c */ /* 0x010fe20003f45270 */
[----:B-----5:R-:W-:-:S06]  /*0530*/  @P4 DFMA R8, R16, R14, R8 ;  /* 0x0000000e1008422b */ /* 0x020fcc0000000008 */
[----:B------:R-:W0:Y:S08]  /*0540*/  @P3 LDC.64 R14, c[0x0][0x3a0] ;  /* 0x0000e800ff0e3b82 */ /* 0x000e300000000a00 */
[----:B------:R-:W1:Y:S01]  /*0550*/  @P2 LDC.64 R16, c[0x0][0x3a0] ;  /* 0x0000e800ff102b82 */ /* 0x000e620000000a00 */
[----:B0-----:R-:W-:Y:S02]  /*0560*/  @P3 IMAD.WIDE R14, R3, 0x8, R14 ;  /* 0x00000008030e3825 */ /* 0x001fe400078e020e */
[----:B------:R-:W3:Y:S04]  /*0570*/  LDG.E R3, desc[UR4][R18.64+0x1c] ;  /* 0x00001c0412037981 */ /* 0x000ee8000c1e1900 */
[----:B------:R-:W4:Y:S01]  /*0580*/  @P3 LDG.E.64 R14, desc[UR4][R14.64] ;  /* 0x000000040e0e3981 */ /* 0x000f22000c1e1b00 */
[----:B-1----:R-:W-:-:S03]  /*0590*/  @P2 IMAD.WIDE R16, R27, 0x8, R16 ;  /* 0x000000081b102825 */ /* 0x002fc600078e0210 */
[----:B------:R-:W4:Y:S04]  /*05a0*/  LDG.E.64 R26, desc[UR4][R12.64] ;  /* 0x000000040c1a7981 */ /* 0x000f28000c1e1b00 */
[----:B------:R-:W5:Y:S01]  /*05b0*/  @P2 LDG.E.64 R16, desc[UR4][R16.64] ;  /* 0x0000000410102981 */ /* 0x000f62000c1e1b00 */
[----:B--2---:R-:W-:-:S03]  /*05c0*/  @P1 DFMA R8, R22, R20, R8 ;  /* 0x000000141608122b */ /* 0x004fc60000000008 */
[----:B------:R-:W2:Y:S04]  /*05d0*/  LDG.E.64 R18, desc[UR4][R12.64+0x10] ;  /* 0x000010040c127981 */ /* 0x000ea8000c1e1b00 */
[----:B------:R-:W5:Y:S01]  /*05e0*/  LDG.E.64 R20, desc[UR4][R12.64+0x8] ;  /* 0x000008040c147981 */ /* 0x000f62000c1e1b00 */
[----:B------:R-:W-:-:S13]  /*05f0*/  ISETP.NE.AND P5, PT, R25, R0, PT ;  /* 0x000000001900720c */ /* 0x000fda0003fa5270 */
[----:B------:R-:W0:Y:S02]  /*0600*/  @P5 LDC.64 R28, c[0x0][0x3a0] ;  /* 0x0000e800ff1c5b82 */ /* 0x000e240000000a00 */
[----:B0-----:R-:W-:-:S06]  /*0610*/  @P5 IMAD.WIDE R28, R25, 0x8, R28 ;  /* 0x00000008191c5825 */ /* 0x001fcc00078e021c */
[----:B------:R-:W2:Y:S01]  /*0620*/  @P5 LDG.E.64 R28, desc[UR4][R28.64] ;  /* 0x000000041c1c5981 */ /* 0x000ea2000c1e1b00 */
[----:B---3--:R-:W-:Y:S01]  /*0630*/  ISETP.NE.AND P4, PT, R3, R0, PT ;  /* 0x000000000300720c */ /* 0x008fe20003f85270 */
[----:B----4-:R-:W-:-:S12]  /*0640*/  @P3 DFMA R8, R26, R14, R8 ;  /* 0x0000000e1a08322b */ /* 0x010fd80000000008 */
[----:B------:R-:W0:Y:S01]  /*0650*/  @P4 LDC.64 R14, c[0x0][0x3a0] ;  /* 0x0000e800ff0e4b82 */ /* 0x000e220000000a00 */
[----:B-----5:R-:W-:Y:S01]  /*0660*/  @P2 DFMA R8, R20, R16, R8 ;  /* 0x000000101408222b */ /* 0x020fe20000000008 */
[----:B------:R-:W3:Y:S01]  /*0670*/  LDG.E.64 R16, desc[UR4][R12.64+0x18] ;  /* 0x000018040c107981 */ /* 0x000ee2000c1e1b00 */
[----:B0-----:R-:W-:-:S06]  /*0680*/  @P4 IMAD.WIDE R14, R3, 0x8, R14 ;  /* 0x00000008030e4825 */ /* 0x001fcc00078e020e */
[----:B------:R-:W4:Y:S01]  /*0690*/  @P4 LDG.E.64 R14, desc[UR4][R14.64] ;  /* 0x000000040e0e4981 */ /* 0x000f22000c1e1b00 */
[----:B------:R-:W-:Y:S02]  /*06a0*/  VIADD R24, R24, 0x8 ;  /* 0x0000000818187836 */ /* 0x000fe40000000000 */
[----:B------:R-:W-:Y:S02]  /*06b0*/  @!P1 IMAD.MOV.U32 R6, RZ, RZ, R22 ;  /* 0x000000ffff069224 */ /* 0x000fe400078e0016 */
[----:B------:R-:W-:Y:S01]  /*06c0*/  @!P1 IMAD.MOV.U32 R7, RZ, RZ, R23 ;  /* 0x000000ffff079224 */ /* 0x000fe200078e0017 */
[----:B------:R-:W-:Y:S01]  /*06d0*/  ISETP.NE.AND P1, PT, R24, RZ, PT ;  /* 0x000000ff1800720c */ /* 0x000fe20003f25270 */
[----:B------:R-:W-:Y:S01]  /*06e0*/  @!P3 IMAD.MOV.U32 R6, RZ, RZ, R26 ;  /* 0x000000ffff06b224 */ /* 0x000fe200078e001a */
[----:B------:R-:W-:Y:S01]  /*06f0*/  @!P3 MOV R7, R27 ;  /* 0x0000001b0007b202 */ /* 0x000fe20000000f00 */
[----:B------:R-:W-:Y:S02]  /*0700*/  @!P2 IMAD.MOV.U32 R6, RZ, RZ, R20 ;  /* 0x000000ffff06a224 */ /* 0x000fe400078e0014 */
[----:B------:R-:W-:Y:S01]  /*0710*/  @!P2 IMAD.MOV.U32 R7, RZ, RZ, R21 ;  /* 0x000000ffff07a224 */ /* 0x000fe200078e0015 */
[----:B--2---:R-:W-:Y:S01]  /*0720*/  @!P5 MOV R7, R19 ;  /* 0x000000130007d202 */ /* 0x004fe20000000f00 */
[----:B------:R-:W-:Y:S01]  /*0730*/  @!P5 IMAD.MOV.U32 R6, RZ, RZ, R18 ;  /* 0x000000ffff06d224 */ /* 0x000fe200078e0012 */
[----:B------:R-:W-:Y:S01]  /*0740*/  @P5 DFMA R8, R18, R28, R8 ;  /* 0x0000001c1208522b */ /* 0x000fe20000000008 */
[----:B------:R-:W-:-:S02]  /*0750*/  VIADD R5, R5, 0x8 ;  /* 0x0000000805057836 */ /* 0x000fc40000000000 */
[----:B---3--:R-:W-:Y:S02]  /*0760*/  @!P4 IMAD.MOV.U32 R6, RZ, RZ, R16 ;  /* 0x000000ffff06c224 */ /* 0x008fe400078e0010 */
[----:B------:R-:W-:-:S03]  /*0770*/  @!P4 IMAD.MOV.U32 R7, RZ, RZ, R17 ;  /* 0x000000ffff07c224 */ /* 0x000fc600078e0011 */
[----:B----4-:R-:W-:Y:S01]  /*0780*/  @P4 DFMA R8, R16, R14, R8 ;  /* 0x0000000e1008422b */ /* 0x010fe20000000008 */
[----:B------:R-:W-:Y:S10]  /*0790*/  @P1 BRA `(.L_x_5) ;  /* 0xfffffff800c41947 */ /* 0x000ff4000383ffff */
.L_x_4:
[----:B------:R-:W-:Y:S05]  /*07a0*/  BSYNC.RECONVERGENT B1 ;  /* 0x0000000000017941 */ /* 0x000fea0003800200 */
.L_x_3:
[----:B------:R-:W-:Y:S05]  /*07b0*/  @!P0 BRA `(.L_x_2) ;  /* 0x00000004006c8947 */ /* 0x000fea0003800000 */
[----:B------:R-:W-:Y:S01]  /*07c0*/  ISETP.GE.U32.AND P0, PT, R4, 0x4, PT ;  /* 0x000000040400780c */ /* 0x000fe20003f06070 */
[----:B------:R-:W-:Y:S01]  /*07d0*/  BSSY.RECONVERGENT B1, `(.L_x_6) ;  /* 0x000002d000017945 */ /* 0x000fe20003800200 */
[----:B------:R-:W-:-:S04]  /*07e0*/  LOP3.LUT R26, R2, 0x3, RZ, 0xc0, !PT ;  /* 0x00000003021a7812 */ /* 0x000fc800078ec0ff */
[----:B------:R-:W-:-:S07]  /*07f0*/  ISETP.NE.AND P4, PT, R26, RZ, PT ;  /* 0x000000ff1a00720c */ /* 0x000fce0003f85270 */
[----:B------:R-:W-:Y:S06]  /*0800*/  @!P0 BRA `(.L_x_7) ;  /* 0x0000000000a48947 */ /* 0x000fec0003800000 */
[----:B------:R-:W0:Y:S08]  /*0810*/  LDC.64 R12, c[0x0][0x388] ;  /* 0x0000e200ff0c7b82 */ /* 0x000e300000000a00 */
[----:B------:R-:W1:Y:S01]  /*0820*/  LDC.64 R10, c[0x0][0x390] ;  /* 0x0000e400ff0a7b82 */ /* 0x000e620000000a00 */
[----:B0-----:R-:W-:-:S05]  /*0830*/  IMAD.WIDE R12, R5, 0x4, R12 ;  /* 0x00000004050c7825 */ /* 0x001fca00078e020c */
[----:B------:R-:W2:Y:S04]  /*0840*/  LDG.E R15, desc[UR4][R12.64] ;  /* 0x000000040c0f7981 */ /* 0x000ea8000c1e1900 */
[----:B------:R-:W3:Y:S04]  /*0850*/  LDG.E R19, desc[UR4][R12.64+0x4] ;  /* 0x000004040c137981 */ /* 0x000ee8000c1e1900 */
[----:B------:R-:W4:Y:S04]  /*0860*/  LDG.E R25, desc[UR4][R12.64+0x8] ;  /* 0x000008040c197981 */ /* 0x000f28000c1e1900 */
[----:B------:R-:W5:Y:S01]  /*0870*/  LDG.E R3, desc[UR4][R12.64+0xc] ;  /* 0x00000c040c037981 */ /* 0x000f62000c1e1900 */
[----:B-1----:R-:W-:-:S05]  /*0880*/  IMAD.WIDE R10, R5, 0x8, R10 ;  /* 0x00000008050a7825 */ /* 0x002fca00078e020a */
[----:B------:R-:W5:Y:S01]  /*0890*/  LDG.E.64 R28, desc[UR4][R10.64+0x18] ;  /* 0x000018040a1c7981 */ /* 0x000f62000c1e1b00 */
[-C--:B--2---:R-:W-:Y:S02]  /*08a0*/  ISETP.NE.AND P0, PT, R15, R0.reuse, PT ;  /* 0x000000000f00720c */ /* 0x084fe40003f05270 */
[-C--:B---3--:R-:W-:Y:S02]  /*08b0*/  ISETP.NE.AND P1, PT, R19, R0.reuse, PT ;  /* 0x000000001300720c */ /* 0x088fe40003f25270 */
[-C--:B----4-:R-:W-:Y:S02]  /*08c0*/  ISETP.NE.AND P2, PT, R25, R0.reuse, PT ;  /* 0x000000001900720c */ /* 0x090fe40003f45270 */
[----:B-----5:R-:W-:-:S07]  /*08d0*/  ISETP.NE.AND P3, PT, R3, R0, PT ;  /* 0x000000000300720c */ /* 0x020fce0003f65270 */
[----:B------:R-:W0:Y:S08]  /*08e0*/  @P0 LDC.64 R16, c[0x0][0x3a0] ;  /* 0x0000e800ff100b82 */ /* 0x000e300000000a00 */
[----:B------:R-:W1:Y:S08]  /*08f0*/  @P1 LDC.64 R20, c[0x0][0x3a0] ;  /* 0x0000e800ff141b82 */ /* 0x000e700000000a00 */
[----:B------:R-:W2:Y:S01]  /*0900*/  @P2 LDC.64 R22, c[0x0][0x3a0] ;  /* 0x0000e800ff162b82 */ /* 0x000ea20000000a00 */
[----:B0-----:R-:W-:-:S07]  /*0910*/  @P0 IMAD.WIDE R16, R15, 0x8, R16 ;  /* 0x000000080f100825 */ /* 0x001fce00078e0210 */
[----:B------:R-:W0:Y:S01]  /*0920*/  @P3 LDC.64 R12, c[0x0][0x3a0] ;  /* 0x0000e800ff0c3b82 */ /* 0x000e220000000a00 */
[----:B------:R-:W3:Y:S04]  /*0930*/  LDG.E.64 R14, desc[UR4][R10.64] ;  /* 0x000000040a0e7981 */ /* 0x000ee8000c1e1b00 */
[----:B------:R-:W3:Y:S01]  /*0940*/  @P0 LDG.E.64 R16, desc[UR4][R16.64] ;  /* 0x0000000410100981 */ /* 0x000ee2000c1e1b00 */
[----:B-1----:R-:W-:-:S03]  /*0950*/  @P1 IMAD.WIDE R20, R19, 0x8, R20 ;  /* 0x0000000813141825 */ /* 0x002fc600078e0214 */
[----:B------:R-:W4:Y:S04]  /*0960*/  LDG.E.64 R18, desc[UR4][R10.64+0x8] ;  /* 0x000008040a127981 */ /* 0x000f28000c1e1b00 */
[----:B------:R-:W4:Y:S01]  /*0970*/  @P1 LDG.E.64 R20, desc[UR4][R20.64] ;  /* 0x0000000414141981 */ /* 0x000f22000c1e1b00 */
[----:B--2---:R-:W-:-:S03]  /*0980*/  @P2 IMAD.WIDE R22, R25, 0x8, R22 ;  /* 0x0000000819162825 */ /* 0x004fc600078e0216 */
[----:B------:R-:W2:Y:S04]  /*0990*/  LDG.E.64 R24, desc[UR4][R10.64+0x10] ;  /* 0x000010040a187981 */ /* 0x000ea8000c1e1b00 */
[----:B------:R-:W2:Y:S01]  /*09a0*/  @P2 LDG.E.64 R22, desc[UR4][R22.64] ;  /* 0x0000000416162981 */ /* 0x000ea2000c1e1b00 */
[----:B0-----:R-:W-:-:S06]  /*09b0*/  @P3 IMAD.WIDE R12, R3, 0x8, R12 ;  /* 0x00000008030c3825 */ /* 0x001fcc00078e020c */
[----:B------:R-:W5:Y:S01]  /*09c0*/  @P3 LDG.E.64 R12, desc[UR4][R12.64] ;  /* 0x000000040c0c3981 */ /* 0x000f62000c1e1b00 */
[----:B------:R-:W-:Y:S01]  /*09d0*/  IADD3 R5, PT, PT, R5, 0x4, RZ ;  /* 0x0000000405057810 */ /* 0x000fe20007ffe0ff */
[----:B---3--:R-:W-:-:S08]  /*09e0*/  @P0 DFMA R8, R14, R16, R8 ;  /* 0x000000100e08022b */ /* 0x008fd00000000008 */
[----:B----4-:R-:W-:Y:S01]  /*09f0*/  @P1 DFMA R8, R18, R20, R8 ;  /* 0x000000141208122b */ /* 0x010fe20000000008 */
[----:B------:R-:W-:-:S07]  /*0a00*/  @!P0 IMAD.MOV.U32 R6, RZ, RZ, R14 ;  /* 0x000000ffff068224 */ /* 0x000fce00078e000e */
[----:B--2---:R-:W-:Y:S01]  /*0a10*/  @P2 DFMA R8, R24, R22, R8 ;  /* 0x000000161808222b */ /* 0x004fe20000000008 */
[----:B------:R-:W-:Y:S01]  /*0a20*/  @!P0 MOV R7, R15 ;  /* 0x0000000f00078202 */ /* 0x000fe20000000f00 */
[----:B------:R-:W-:Y:S02]  /*0a30*/  @!P1 IMAD.MOV.U32 R6, RZ, RZ, R18 ;  /* 0x000000ffff069224 */ /* 0x000fe400078e0012 */
[----:B------:R-:W-:Y:S02]  /*0a40*/  @!P1 IMAD.MOV.U32 R7, RZ, RZ, R19 ;  /* 0x000000ffff079224 */ /* 0x000fe400078e0013 */
[----:B------:R-:W-:Y:S02]  /*0a50*/  @!P2 IMAD.MOV.U32 R6, RZ, RZ, R24 ;  /* 0x000000ffff06a224 */ /* 0x000fe400078e0018 */
[----:B------:R-:W-:Y:S01]  /*0a60*/  @!P2 IMAD.MOV.U32 R7, RZ, RZ, R25 ;  /* 0x000000ffff07a224 */ /* 0x000fe200078e0019 */
[----:B-----5:R-:W-:Y:S01]  /*0a70*/  @P3 DFMA R8, R28, R12, R8 ;  /* 0x0000000c1c08322b */ /* 0x020fe20000000008 */
[----:B------:R-:W-:-:S02]  /*0a80*/  @!P3 IMAD.MOV.U32 R6, RZ, RZ, R28 ;  /* 0x000000ffff06b224 */ /* 0x000fc400078e001c */
[----:B------:R-:W-:-:S08]  /*0a90*/  @!P3 IMAD.MOV.U32 R7, RZ, RZ, R29 ;  /* 0x000000ffff07b224 */ /* 0x000fd000078e001d */
.L_x_7:
[----:B------:R-:W-:Y:S05]  /*0aa0*/  BSYNC.RECONVERGENT B1 ;  /* 0x0000000000017941 */ /* 0x000fea0003800200 */
.L_x_6:
[----:B------:R-:W-:Y:S05]  /*0ab0*/  @!P4 BRA `(.L_x_2) ;  /* 0x0000000000acc947 */ /* 0x000fea0003800000 */
[----:B------:R-:W-:Y:S01]  /*0ac0*/  ISETP.NE.AND P0, PT, R26, 0x1, PT ;  /* 0x000000011a00780c */ /* 0x000fe20003f05270 */
[----:B------:R-:W-:Y:S01]  /*0ad0*/  BSSY.RECONVERGENT B1, `(.L_x_8) ;  /* 0x000001b000017945 */ /* 0x000fe20003800200 */
[----:B------:R-:W-:-:S04]  /*0ae0*/  LOP3.LUT R2, R2, 0x1, RZ, 0xc0, !PT ;  /* 0x0000000102027812 */ /* 0x000fc800078ec0ff */
[----:B------:R-:W-:-:S07]  /*0af0*/  ISETP.NE.U32.AND P2, PT, R2, 0x1, PT ;  /* 0x000000010200780c */ /* 0x000fce0003f45070 */
[----:B------:R-:W-:Y:S06]  /*0b00*/  @!P0 BRA `(.L_x_9) ;  /* 0x00000000005c8947 */ /* 0x000fec0003800000 */
[----:B------:R-:W0:Y:S02]  /*0b10*/  LDC.64 R2, c[0x0][0x388] ;  /* 0x0000e200ff027b82 */ /* 0x000e240000000a00 */
[----:B0-----:R-:W-:-:S06]  /*0b20*/  IMAD.WIDE R12, R5, 0x4, R2 ;  /* 0x00000004050c7825 */ /* 0x001fcc00078e0202 */
[----:B------:R-:W0:Y:S01]  /*0b30*/  LDC.64 R2, c[0x0][0x390] ;  /* 0x0000e400ff027b82 */ /* 0x000e220000000a00 */
[----:B------:R-:W2:Y:S04]  /*0b40*/  LDG.E R19, desc[UR4][R12.64] ;  /* 0x000000040c137981 */ /* 0x000ea8000c1e1900 */
[----:B------:R-:W3:Y:S01]  /*0b50*/  LDG.E R21, desc[UR4][R12.64+0x4] ;  /* 0x000004040c157981 */ /* 0x000ee2000c1e1900 */
[----:B0-----:R-:W-:-:S05]  /*0b60*/  IMAD.WIDE R16, R5, 0x8, R2 ;  /* 0x0000000805107825 */ /* 0x001fca00078e0202 */
[----:B------:R-:W4:Y:S04]  /*0b70*/  LDG.E.64 R2, desc[UR4][R16.64] ;  /* 0x0000000410027981 */ /* 0x000f28000c1e1b00 */
[----:B------:R-:W5:Y:S01]  /*0b80*/  LDG.E.64 R12, desc[UR4][R16.64+0x8] ;  /* 0x00000804100c7981 */ /* 0x000f62000c1e1b00 */
[-C--:B--2---:R-:W-:Y:S02]  /*0b90*/  ISETP.NE.AND P0, PT, R19, R0.reuse, PT ;  /* 0x000000001300720c */ /* 0x084fe40003f05270 */
[----:B---3--:R-:W-:-:S11]  /*0ba0*/  ISETP.NE.AND P1, PT, R21, R0, PT ;  /* 0x000000001500720c */ /* 0x008fd60003f25270 */
[----:B------:R-:W0:Y:S08]  /*0bb0*/  @P0 LDC.64 R10, c[0x0][0x3a0] ;  /* 0x0000e800ff0a0b82 */ /* 0x000e300000000a00 */
[----:B------:R-:W1:Y:S01]  /*0bc0*/  @P1 LDC.64 R14, c[0x0][0x3a0] ;  /* 0x0000e800ff0e1b82 */ /* 0x000e620000000a00 */
[----:B0-----:R-:W-:-:S06]  /*0bd0*/  @P0 IMAD.WIDE R10, R19, 0x8, R10 ;  /* 0x00000008130a0825 */ /* 0x001fcc00078e020a */
[----:B------:R-:W2:Y:S01]  /*0be0*/  @P0 LDG.E.64 R10, desc[UR4][R10.64] ;  /* 0x000000040a0a0981 */ /* 0x000ea2000c1e1b00 */
[----:B-1----:R-:W-:-:S06]  /*0bf0*/  @P1 IMAD.WIDE R14, R21, 0x8, R14 ;  /* 0x00000008150e1825 */ /* 0x002fcc00078e020e */
[----:B------:R-:W3:Y:S01]  /*0c00*/  @P1 LDG.E.64 R14, desc[UR4][R14.64] ;  /* 0x000000040e0e1981 */ /* 0x000ee2000c1e1b00 */
[----:B----4-:R-:W-:Y:S01]  /*0c10*/  @!P0 IMAD.MOV.U32 R6, RZ, RZ, R2 ;  /* 0x000000ffff068224 */ /* 0x010fe200078e0002 */
[----:B------:R-:W-:Y:S01]  /*0c20*/  IADD3 R5, PT, PT, R5, 0x2, RZ ;  /* 0x0000000205057810 */ /* 0x000fe20007ffe0ff */
[----:B------:R-:W-:Y:S02]  /*0c30*/  @!P0 IMAD.MOV.U32 R7, RZ, RZ, R3 ;  /* 0x000000ffff078224 */ /* 0x000fe400078e0003 */
[----:B-----5:R-:W-:Y:S02]  /*0c40*/  @!P1 IMAD.MOV.U32 R6, RZ, RZ, R12 ;  /* 0x000000ffff069224 */ /* 0x020fe400078e000c */
[----:B------:R-:W-:Y:S01]  /*0c50*/  @!P1 IMAD.MOV.U32 R7, RZ, RZ, R13 ;  /* 0x000000ffff079224 */ /* 0x000fe200078e000d */
[----:B--2---:R-:W-:-:S08]  /*0c60*/  @P0 DFMA R8, R2, R10, R8 ;  /* 0x0000000a0208022b */ /* 0x004fd00000000008 */
[----:B---3--:R-:W-:-:S11]  /*0c70*/  @P1 DFMA R8, R12, R14, R8 ;  /* 0x0000000e0c08122b */ /* 0x008fd60000000008 */
.L_x_9:
[----:B------:R-:W-:Y:S05]  /*0c80*/  BSYNC.RECONVERGENT B1 ;  /* 0x0000000000017941 */ /* 0x000fea0003800200 */
.L_x_8:
[----:B------:R-:W-:Y:S05]  /*0c90*/  @P2 BRA `(.L_x_2) ;  /* 0x0000000000342947 */ /* 0x000fea0003800000 */
[----:B------:R-:W0:Y:S08]  /*0ca0*/  LDC.64 R2, c[0x0][0x388] ;  /* 0x0000e200ff027b82 */ /* 0x000e300000000a00 */
[----:B------:R-:W1:Y:S01]  /*0cb0*/  LDC.64 R10, c[0x0][0x390] ;  /* 0x0000e400ff0a7b82 */ /* 0x000e620000000a00 */
[----:B0-----:R-:W-:-:S06]  /*0cc0*/  IMAD.WIDE R2, R5, 0x4, R2 ;  /* 0x0000000405027825 */ /* 0x001fcc00078e0202 */
[----:B------:R-:W2:Y:S01]  /*0cd0*/  LDG.E R3, desc[UR4][R2.64] ;  /* 0x0000000402037981 */ /* 0x000ea2000c1e1900 */
[----:B-1----:R-:W-:-:S06]  /*0ce0*/  IMAD.WIDE R4, R5, 0x8, R10 ;  /* 0x0000000805047825 */ /* 0x002fcc00078e020a */
[----:B------:R-:W3:Y:S01]  /*0cf0*/  LDG.E.64 R4, desc[UR4][R4.64] ;  /* 0x0000000404047981 */ /* 0x000ee2000c1e1b00 */
[----:B--2---:R-:W-:-:S13]  /*0d00*/  ISETP.NE.AND P0, PT, R3, R0, PT ;  /* 0x000000000300720c */ /* 0x004fda0003f05270 */
[----:B------:R-:W0:Y:S02]  /*0d10*/  @P0 LDC.64 R12, c[0x0][0x3a0] ;  /* 0x0000e800ff0c0b82 */ /* 0x000e240000000a00 */
[----:B0-----:R-:W-:-:S06]  /*0d20*/  @P0 IMAD.WIDE R10, R3, 0x8, R12 ;  /* 0x00000008030a0825 */ /* 0x001fcc00078e020c */
[----:B------:R-:W2:Y:S01]  /*0d30*/  @P0 LDG.E.64 R10, desc[UR4][R10.64] ;  /* 0x000000040a0a0981 */ /* 0x000ea2000c1e1b00 */
[----:B---3--:R-:W-:Y:S01]  /*0d40*/  @!P0 IMAD.MOV.U32 R6, RZ, RZ, R4 ;  /* 0x000000ffff068224 */ /* 0x008fe200078e0004 */
[----:B------:R-:W-:Y:S01]  /*0d50*/  @!P0 MOV R7, R5 ;  /* 0x0000000500078202 */ /* 0x000fe20000000f00 */
[----:B--2---:R-:W-:-:S11]  /*0d60*/  @P0 DFMA R8, R4, R10, R8 ;  /* 0x0000000a0408022b */ /* 0x004fd60000000008 */
.L_x_2:
[----:B------:R-:W-:Y:S05]  /*0d70*/  BSYNC.RECONVERGENT B0 ;  /* 0x0000000000007941 */ /* 0x000fea0003800200 */
.L_x_1:
[----:B------:R-:W0:Y:S02]  /*0d80*/  LDC.64 R2, c[0x0][0x398] ;  /* 0x0000e600ff027b82 */ /* 0x000e240000000a00 */
[----:B0-----:R-:W-:-:S06]  /*0d90*/  IMAD.WIDE R2, R0, 0x8, R2 ;  /* 0x0000000800027825 */ /* 0x001fcc00078e0202 */
[----:B------:R-:W2:Y:S01]  /*0da0*/  LDG.E.64 R2, desc[UR4][R2.64] ;  /* 0x0000000402027981 */ /* 0x000ea2000c1e1b00 */
[----:B------:R-:W0:Y:S01]  /*0db0*/  MUFU.RCP64H R5, R7 ;  /* 0x0000000700057308 */ /* 0x000e220000001800 */
[----:B------:R-:W-:Y:S01]  /*0dc0*/  IMAD.MOV.U32 R4, RZ, RZ, 0x1 ;  /* 0x00000001ff047424 */ /* 0x000fe200078e00ff */
[----:B------:R-:W-:Y:S05]  /*0dd0*/  BSSY.RECONVERGENT B0, `(.L_x_10) ;  /* 0x0000012000007945 */ /* 0x000fea0003800200 */
[----:B0-----:R-:W-:-:S08]  /*0de0*/  DFMA R10, R4, -R6, 1 ;  /* 0x3ff00000040a742b */ /* 0x001fd00000000806 */
[----:B------:R-:W-:-:S08]  /*0df0*/  DFMA R10, R10, R10, R10 ;  /* 0x0000000a0a0a722b */ /* 0x000fd0000000000a */
[----:B------:R-:W-:-:S08]  /*0e00*/  DFMA R10, R4, R10, R4 ;  /* 0x0000000a040a722b */ /* 0x000fd00000000004 */
[----:B------:R-:W-:-:S08]  /*0e10*/  DFMA R4, R10, -R6, 1 ;  /* 0x3ff000000a04742b */ /* 0x000fd00000000806 */
[----:B------:R-:W-:Y:S02]  /*0e20*/  DFMA R4, R10, R4, R10 ;  /* 0x000000040a04722b */ /* 0x000fe4000000000a */
[----:B--2---:R-:W-:-:S08]  /*0e30*/  DADD R8, R2, -R8 ;  /* 0x0000000002087229 */ /* 0x004fd00000000808 */
[----:B------:R-:W-:Y:S02]  /*0e40*/  DMUL R10, R8, R4 ;  /* 0x00000004080a7228 */ /* 0x000fe40000000000 */
[----:B------:R-:W-:-:S06]  /*0e50*/  FSETP.GEU.AND P1, PT, |R9|, 6.5827683646048100446e-37, PT ;  /* 0x036000000900780b */ /* 0x000fcc0003f2e200 */
[----:B------:R-:W-:-:S08]  /*0e60*/  DFMA R12, R10, -R6, R8 ;  /* 0x800000060a0c722b */ /* 0x000fd00000000008 */
[----:B------:R-:W-:-:S10]  /*0e70*/  DFMA R2, R4, R12, R10 ;  /* 0x0000000c0402722b */ /* 0x000fd4000000000a */
[----:B------:R-:W-:-:S05]  /*0e80*/  FFMA R4, RZ, R7, R3 ;  /* 0x00000007ff047223 */ /* 0x000fca0000000003 */
[----:B------:R-:W-:-:S13]  /*0e90*/  FSETP.GT.AND P0, PT, |R4|, 1.469367938527859385e-39, PT ;  /* 0x001000000400780b */ /* 0x000fda0003f04200 */
[----:B------:R-:W-:Y:S05]  /*0ea0*/  @P0 BRA P1, `(.L_x_11) ;  /* 0x0000000000100947 */ /* 0x000fea0000800000 */
[----:B------:R-:W-:Y:S01]  /*0eb0*/  IMAD.MOV.U32 R4, RZ, RZ, R6 ;  /* 0x000000ffff047224 */ /* 0x000fe200078e0006 */
[----:B------:R-:W-:Y:S01]  /*0ec0*/  MOV R10, 0xef0 ;  /* 0x00000ef0000a7802 */ /* 0x000fe20000000f00 */
[----:B------:R-:W-:-:S07]  /*0ed0*/  IMAD.MOV.U32 R5, RZ, RZ, R7 ;  /* 0x000000ffff057224 */ /* 0x000fce00078e0007 */
[----:B------:R-:W-:Y:S05]  /*0ee0*/  CALL.REL.NOINC `($__internal_0_$__cuda_sm20_div_rn_f64_full) ;  /* 0x0000000000147944 */ /* 0x000fea0003c00000 */
.L_x_11:
[----:B------:R-:W-:Y:S05]  /*0ef0*/  BSYNC.RECONVERGENT B0 ;  /* 0x0000000000007941 */ /* 0x000fea0003800200 */
.L_x_10:
[----:B------:R-:W0:Y:S02]  /*0f00*/  LDC.64 R4, c[0x0][0x3a8] ;  /* 0x0000ea00ff047b82 */ /* 0x000e240000000a00 */
[----:B0-----:R-:W-:-:S05]  /*0f10*/  IMAD.WIDE R4, R0, 0x8, R4 ;  /* 0x0000000800047825 */ /* 0x001fca00078e0204 */
[----:B------:R-:W-:Y:S01]  /*0f20*/  STG.E.64 desc[UR4][R4.64], R2 ;  /* 0x0000000204007986 */ /* 0x000fe2000c101b04 */
[----:B------:R-:W-:Y:S05]  /*0f30*/  EXIT ;  /* 0x000000000000794d */ /* 0x000fea0003800000 */
        .weak           $__internal_0_$__cuda_sm20_div_rn_f64_full
        .type           $__internal_0_$__cuda_sm20_div_rn_f64_full,@function
        .size           $__internal_0_$__cuda_sm20_div_rn_f64_full,(.L_x_18 - $__internal_0_$__cuda_sm20_div_rn_f64_full)
$__internal_0_$__cuda_sm20_div_rn_f64_full:
[C---:B------:R-:W-:Y:S01]  /*0f40*/  FSETP.GEU.AND P0, PT, |R5|.reuse, 1.469367938527859385e-39, PT ;  /* 0x001000000500780b */ /* 0x040fe20003f0e200 */
[----:B------:R-:W-:Y:S01]  /*0f50*/  IMAD.MOV.U32 R7, RZ, RZ, R9 ;  /* 0x000000ffff077224 */ /* 0x000fe200078e0009 */
[C---:B------:R-:W-:Y:S01]  /*0f60*/  LOP3.LUT R2, R5.reuse, 0x800fffff, RZ, 0xc0, !PT ;  /* 0x800fffff05027812 */ /* 0x040fe200078ec0ff */
[----:B------:R-:W-:Y:S01]  /*0f70*/  IMAD.MOV.U32 R16, RZ, RZ, 0x1 ;  /* 0x00000001ff107424 */ /* 0x000fe200078e00ff */
[----:B------:R-:W-:Y:S01]  /*0f80*/  LOP3.LUT R14, R5, 0x7ff00000, RZ, 0xc0, !PT ;  /* 0x7ff00000050e7812 */ /* 0x000fe200078ec0ff */
[----:B------:R-:W-:Y:S01]  /*0f90*/  IMAD.MOV.U32 R6, RZ, RZ, R8 ;  /* 0x000000ffff067224 */ /* 0x000fe200078e0008 */
[----:B------:R-:W-:Y:S01]  /*0fa0*/  LOP3.LUT R3, R2, 0x3ff00000, RZ, 0xfc, !PT ;  /* 0x3ff0000002037812 */ /* 0x000fe200078efcff */
[----:B------:R-:W-:Y:S01]  /*0fb0*/  BSSY.RECONVERGENT B1, `(.L_x_12) ;  /* 0x0000053000017945 */ /* 0x000fe20003800200 */
[----:B------:R-:W-:Y:S02]  /*0fc0*/  MOV R2, R4 ;  /* 0x0000000400027202 */ /* 0x000fe40000000f00 */
[----:B------:R-:W-:-:S02]  /*0fd0*/  FSETP.GEU.AND P2, PT, |R7|, 1.469367938527859385e-39, PT ;  /* 0x001000000700780b */ /* 0x000fc40003f4e200 */
[----:B------:R-:W-:Y:S01]  /*0fe0*/  LOP3.LUT R11, R7, 0x7ff00000, RZ, 0xc0, !PT ;  /* 0x7ff00000070b7812 */ /* 0x000fe200078ec0ff */
[----:B------:R-:W-:-:S03]  /*0ff0*/  @!P0 DMUL R2, R4, 8.98846567431157953865e+307 ;  /* 0x7fe0000004028828 */ /* 0x000fc60000000000 */
[----:B------:R-:W-:-:S03]  /*1000*/  ISETP.GE.U32.AND P1, PT, R11, R14, PT ;  /* 0x0000000e0b00720c */ /* 0x000fc60003f26070 */
[----:B------:R-:W0:Y:S04]  /*1010*/  MUFU.RCP64H R17, R3 ;  /* 0x0000000300117308 */ /* 0x000e280000001800 */
[----:B------:R-:W-:Y:S01]  /*1020*/  @!P2 LOP3.LUT R12, R5, 0x7ff00000, RZ, 0xc0, !PT ;  /* 0x7ff00000050ca812 */ /* 0x000fe200078ec0ff */
[----:B------:R-:W-:-:S03]  /*1030*/  @!P2 IMAD.MOV.U32 R18, RZ, RZ, RZ ;  /* 0x000000ffff12a224 */ /* 0x000fc600078e00ff */
[----:B------:R-:W-:Y:S02]  /*1040*/  @!P2 ISETP.GE.U32.AND P3, PT, R11, R12, PT ;  /* 0x0000000c0b00a20c */ /* 0x000fe40003f66070 */
[----:B------:R-:W-:-:S04]  /*1050*/  MOV R12, 0x1ca00000 ;  /* 0x1ca00000000c7802 */ /* 0x000fc80000000f00 */
[----:B------:R-:W-:Y:S01]  /*1060*/  @!P2 SEL R13, R12, 0x63400000, !P3 ;  /* 0x634000000c0da807 */ /* 0x000fe20005800000 */
[----:B0-----:R-:W-:-:S03]  /*1070*/  DFMA R8, R16, -R2, 1 ;  /* 0x3ff000001008742b */ /* 0x001fc60000000802 */
[----:B------:R-:W-:-:S04]  /*1080*/  @!P2 LOP3.LUT R13, R13, 0x80000000, R7, 0xf8, !PT ;  /* 0x800000000d0da812 */ /* 0x000fc800078ef807 */
[----:B------:R-:W-:Y:S01]  /*1090*/  @!P2 LOP3.LUT R19, R13, 0x100000, RZ, 0xfc, !PT ;  /* 0x001000000d13a812 */ /* 0x000fe200078efcff */
[----:B------:R-:W-:-:S08]  /*10a0*/  DFMA R8, R8, R8, R8 ;  /* 0x000000080808722b */ /* 0x000fd00000000008 */
[----:B------:R-:W-:Y:S01]  /*10b0*/  DFMA R16, R16, R8, R16 ;  /* 0x000000081010722b */ /* 0x000fe20000000010 */
[----:B------:R-:W-:Y:S01]  /*10c0*/  SEL R9, R12, 0x63400000, !P1 ;  /* 0x634000000c097807 */ /* 0x000fe20004800000 */
[----:B------:R-:W-:-:S03]  /*10d0*/  IMAD.MOV.U32 R8, RZ, RZ, R6 ;  /* 0x000000ffff087224 */ /* 0x000fc600078e0006 */
[----:B------:R-:W-:-:S03]  /*10e0*/  LOP3.LUT R9, R9, 0x800fffff, R7, 0xf8, !PT ;  /* 0x800fffff09097812 */ /* 0x000fc600078ef807 */
[----:B------:R-:W-:-:S03]  /*10f0*/  DFMA R20, R16, -R2, 1 ;  /* 0x3ff000001014742b */ /* 0x000fc60000000802 */
[----:B------:R-:W-:-:S05]  /*1100*/  @!P2 DFMA R8, R8, 2, -R18 ;  /* 0x400000000808a82b */ /* 0x000fca0000000812 */
[----:B------:R-:W-:Y:S01]  /*1110*/  DFMA R16, R16, R20, R16 ;  /* 0x000000141010722b */ /* 0x000fe20000000010 */
[----:B------:R-:W-:Y:S01]  /*1120*/  IMAD.MOV.U32 R21, RZ, RZ, R11 ;  /* 0x000000ffff157224 */ /* 0x000fe200078e000b */
[----:B------:R-:W-:Y:S02]  /*1130*/  MOV R20, R14 ;  /* 0x0000000e00147202 */ /* 0x000fe40000000f00 */
[----:B------:R-:W-:Y:S02]  /*1140*/  @!P0 LOP3.LUT R20, R3, 0x7ff00000, RZ, 0xc0, !PT ;  /* 0x7ff0000003148812 */ /* 0x000fe400078ec0ff */
[----:B------:R-:W-:Y:S02]  /*1150*/  @!P2 LOP3.LUT R21, R9, 0x7ff00000, RZ, 0xc0, !PT ;  /* 0x7ff000000915a812 */ /* 0x000fe400078ec0ff */
[----:B------:R-:W-:Y:S01]  /*1160*/  DMUL R18, R16, R8 ;  /* 0x0000000810127228 */ /* 0x000fe20000000000 */
[----:B------:R-:W-:Y:S02]  /*1170*/  VIADD R22, R20, 0xffffffff ;  /* 0xffffffff14167836 */ /* 0x000fe40000000000 */
[----:B------:R-:W-:-:S05]  /*1180*/  VIADD R13, R21, 0xffffffff ;  /* 0xffffffff150d7836 */ /* 0x000fca0000000000 */
[----:B------:R-:W-:Y:S01]  /*1190*/  DFMA R14, R18, -R2, R8 ;  /* 0x80000002120e722b */ /* 0x000fe20000000008 */
[----:B------:R-:W-:-:S04]  /*11a0*/  ISETP.GT.U32.AND P0, PT, R13, 0x7feffffe, PT ;  /* 0x7feffffe0d00780c */ /* 0x000fc80003f04070 */
[----:B------:R-:W-:-:S03]  /*11b0*/  ISETP.GT.U32.OR P0, PT, R22, 0x7feffffe, P0 ;  /* 0x7feffffe1600780c */ /* 0x000fc60000704470 */
[----:B------:R-:W-:-:S10]  /*11c0*/  DFMA R14, R16, R14, R18 ;  /* 0x0000000e100e722b */ /* 0x000fd40000000012 */
[----:B------:R-:W-:Y:S05]  /*11d0*/  @P0 BRA `(.L_x_13) ;  /* 0x00000000006c0947 */ /* 0x000fea0003800000 */
[----:B------:R-:W-:-:S04]  /*11e0*/  LOP3.LUT R16, R5, 0x7ff00000, RZ, 0xc0, !PT ;  /* 0x7ff0000005107812 */ /* 0x000fc800078ec0ff */
[CC--:B------:R-:W-:Y:S02]  /*11f0*/  VIADDMNMX R6, R11.reuse, -R16.reuse, 0xb9600000, !PT ;  /* 0xb96000000b067446 */ /* 0x0c0fe40007800910 */
[----:B------:R-:W-:Y:S02]  /*1200*/  ISETP.GE.U32.AND P0, PT, R11, R16, PT ;  /* 0x000000100b00720c */ /* 0x000fe40003f06070 */
[----:B------:R-:W-:Y:S02]  /*1210*/  VIMNMX R6, PT, PT, R6, 0x46a00000, PT ;  /* 0x46a0000006067848 */ /* 0x000fe40003fe0100 */
[----:B------:R-:W-:-:S05]  /*1220*/  SEL R11, R12, 0x63400000, !P0 ;  /* 0x634000000c0b7807 */ /* 0x000fca0004000000 */
[----:B------:R-:W-:Y:S02]  /*1230*/  IMAD.IADD R11, R6, 0x1, -R11 ;  /* 0x00000001060b7824 */ /* 0x000fe400078e0a0b */
[----:B------:R-:W-:-:S03]  /*1240*/  IMAD.MOV.U32 R6, RZ, RZ, RZ ;  /* 0x000000ffff067224 */ /* 0x000fc600078e00ff */
[----:B------:R-:W-:-:S06]  /*1250*/  IADD3 R7, PT, PT, R11, 0x7fe00000, RZ ;  /* 0x7fe000000b077810 */ /* 0x000fcc0007ffe0ff */
[----:B------:R-:W-:-:S10]  /*1260*/  DMUL R12, R14, R6 ;  /* 0x000000060e0c7228 */ /* 0x000fd40000000000 */
[----:B------:R-:W-:-:S13]  /*1270*/  FSETP.GTU.AND P0, PT, |R13|, 1.469367938527859385e-39, PT ;  /* 0x001000000d00780b */ /* 0x000fda0003f0c200 */
[----:B------:R-:W-:Y:S05]  /*1280*/  @P0 BRA `(.L_x_14) ;  /* 0x0000000000940947 */ /* 0x000fea0003800000 */
[----:B------:R-:W-:Y:S01]  /*1290*/  DFMA R2, R14, -R2, R8 ;  /* 0x800000020e02722b */ /* 0x000fe20000000008 */
[----:B------:R-:W-:-:S09]  /*12a0*/  IMAD.MOV.U32 R6, RZ, RZ, RZ ;  /* 0x000000ffff067224 */ /* 0x000fd200078e00ff */
[C---:B------:R-:W-:Y:S02]  /*12b0*/  FSETP.NEU.AND P0, PT, R3.reuse, RZ, PT ;  /* 0x000000ff0300720b */ /* 0x040fe40003f0d000 */
[----:B------:R-:W-:-:S04]  /*12c0*/  LOP3.LUT R5, R3, 0x80000000, R5, 0x48, !PT ;  /* 0x8000000003057812 */ /* 0x000fc800078e4805 */
[----:B------:R-:W-:-:S07]  /*12d0*/  LOP3.LUT R7, R5, R7, RZ, 0xfc, !PT ;  /* 0x0000000705077212 */ /* 0x000fce00078efcff */
[----:B------:R-:W-:Y:S05]  /*12e0*/  @!P0 BRA `(.L_x_14) ;  /* 0x00000000007c8947 */ /* 0x000fea0003800000 */
[----:B------:R-:W-:Y:S01]  /*12f0*/  IMAD.MOV R3, RZ, RZ, -R11 ;  /* 0x000000ffff037224 */ /* 0x000fe200078e0a0b */
[----:B------:R-:W-:Y:S01]  /*1300*/  MOV R2, RZ ;  /* 0x000000ff00027202 */ /* 0x000fe20000000f00 */
[----:B------:R-:W-:-:S05]  /*1310*/  DMUL.RP R6, R14, R6 ;  /* 0x000000060e067228 */ /* 0x000fca0000008000 */
[----:B------:R-:W-:-:S05]  /*1320*/  DFMA R2, R12, -R2, R14 ;  /* 0x800000020c02722b */ /* 0x000fca000000000e */
[----:B------:R-:W-:Y:S02]  /*1330*/  LOP3.LUT R5, R7, R5, RZ, 0x3c, !PT ;  /* 0x0000000507057212 */ /* 0x000fe400078e3cff */
[----:B------:R-:W-:-:S04]  /*1340*/  IADD3 R2, PT, PT, -R11, -0x43300000, RZ ;  /* 0xbcd000000b027810 */ /* 0x000fc80007ffe1ff */
[----:B------:R-:W-:-:S04]  /*1350*/  FSETP.NEU.AND P0, PT, |R3|, R2, PT ;  /* 0x000000020300720b */ /* 0x000fc80003f0d200 */
[----:B------:R-:W-:Y:S02]  /*1360*/  FSEL R12, R6, R12, !P0 ;  /* 0x0000000c060c7208 */ /* 0x000fe40004000000 */
[----:B------:R-:W-:Y:S01]  /*1370*/  FSEL R13, R5, R13, !P0 ;  /* 0x0000000d050d7208 */ /* 0x000fe20004000000 */
[----:B------:R-:W-:Y:S06]  /*1380*/  BRA `(.L_x_14) ;  /* 0x0000000000547947 */ /* 0x000fec0003800000 */
.L_x_13:
[----:B------:R-:W-:-:S14]  /*1390*/  DSETP.NAN.AND P0, PT, R6, R6, PT ;  /* 0x000000060600722a */ /* 0x000fdc0003f08000 */
[----:B------:R-:W-:Y:S05]  /*13a0*/  @P0 BRA `(.L_x_15) ;  /* 0x0000000000440947 */ /* 0x000fea0003800000 */
[----:B------:R-:W-:-:S14]  /*13b0*/  DSETP.NAN.AND P0, PT, R4, R4, PT ;  /* 0x000000040400722a */ /* 0x000fdc0003f08000 */
[----:B------:R-:W-:Y:S05]  /*13c0*/  @P0 BRA `(.L_x_16) ;  /* 0x0000000000300947 */ /* 0x000fea0003800000 */
[----:B------:R-:W-:Y:S01]  /*13d0*/  ISETP.NE.AND P0, PT, R21, R20, PT ;  /* 0x000000141500720c */ /* 0x000fe20003f05270 */
[----:B------:R-:W-:Y:S02]  /*13e0*/  IMAD.MOV.U32 R12, RZ, RZ, 0x0 ;  /* 0x00000000ff0c7424 */ /* 0x000fe400078e00ff */
[----:B------:R-:W-:-:S10]  /*13f0*/  IMAD.MOV.U32 R13, RZ, RZ, -0x80000 ;  /* 0xfff80000ff0d7424 */ /* 0x000fd400078e00ff */
[----:B------:R-:W-:Y:S05]  /*1400*/  @!P0 BRA `(.L_x_14) ;  /* 0x0000000000348947 */ /* 0x000fea0003800000 */
[----:B------:R-:W-:Y:S02]  /*1410*/  ISETP.NE.AND P0, PT, R21, 0x7ff00000, PT ;  /* 0x7ff000001500780c */ /* 0x000fe40003f05270 */
[----:B------:R-:W-:Y:S02]  /*1420*/  LOP3.LUT R13, R7, 0x80000000, R5, 0x48, !PT ;  /* 0x80000000070d7812 */ /* 0x000fe400078e4805 */
[----:B------:R-:W-:-:S13]  /*1430*/  ISETP.EQ.OR P0, PT, R20, RZ, !P0 ;  /* 0x000000ff1400720c */ /* 0x000fda0004702670 */
[----:B------:R-:W-:Y:S01]  /*1440*/  @P0 LOP3.LUT R2, R13, 0x7ff00000, RZ, 0xfc, !PT ;  /* 0x7ff000000d020812 */ /* 0x000fe200078efcff */
[----:B------:R-:W-:Y:S01]  /*1450*/  @!P0 IMAD.MOV.U32 R12, RZ, RZ, RZ ;  /* 0x000000ffff0c8224 */ /* 0x000fe200078e00ff */
[----:B------:R-:W-:-:S03]  /*1460*/  @P0 MOV R12, RZ ;  /* 0x000000ff000c0202 */ /* 0x000fc60000000f00 */
[----:B------:R-:W-:Y:S01]  /*1470*/  @P0 IMAD.MOV.U32 R13, RZ, RZ, R2 ;  /* 0x000000ffff0d0224 */ /* 0x000fe200078e0002 */
[----:B------:R-:W-:Y:S06]  /*1480*/  BRA `(.L_x_14) ;  /* 0x0000000000147947 */ /* 0x000fec0003800000 */
.L_x_16:
[----:B------:R-:W-:Y:S01]  /*1490*/  LOP3.LUT R13, R5, 0x80000, RZ, 0xfc, !PT ;  /* 0x00080000050d7812 */ /* 0x000fe200078efcff */
[----:B------:R-:W-:Y:S01]  /*14a0*/  IMAD.MOV.U32 R12, RZ, RZ, R4 ;  /* 0x000000ffff0c7224 */ /* 0x000fe200078e0004 */
[----:B------:R-:W-:Y:S06]  /*14b0*/  BRA `(.L_x_14) ;  /* 0x0000000000087947 */ /* 0x000fec0003800000 */
.L_x_15:
[----:B------:R-:W-:Y:S01]  /*14c0*/  LOP3.LUT R13, R7, 0x80000, RZ, 0xfc, !PT ;  /* 0x00080000070d7812 */ /* 0x000fe200078efcff */
[----:B------:R-:W-:-:S07]  /*14d0*/  IMAD.MOV.U32 R12, RZ, RZ, R6 ;  /* 0x000000ffff0c7224 */ /* 0x000fce00078e0006 */
.L_x_14:
[----:B------:R-:W-:Y:S05]  /*14e0*/  BSYNC.RECONVERGENT B1 ;  /* 0x0000000000017941 */ /* 0x000fea0003800200 */
.L_x_12:
[----:B------:R-:W-:Y:S01]  /*14f0*/  IMAD.MOV.U32 R11, RZ, RZ, 0x0 ;  /* 0x00000000ff0b7424 */ /* 0x000fe200078e00ff */
[----:B------:R-:W-:Y:S01]  /*1500*/  MOV R2, R12 ;  /* 0x0000000c00027202 */ /* 0x000fe20000000f00 */
[----:B------:R-:W-:Y:S02]  /*1510*/  IMAD.MOV.U32 R3, RZ, RZ, R13 ;  /* 0x000000ffff037224 */ /* 0x000fe400078e000d */
[----:B------:R-:W-:Y:S05]  /*1520*/  RET.REL.NODEC R10 `(_Z12jacobiKernelPiS_PdS0_S0_S0_iii) ;  /* 0xffffffe80ab47950 */ /* 0x000fea0003c3ffff */
.L_x_17:
        /* <DEDUP_REMOVED lines=13> */
.L_x_18:


//--------------------- .nv.shared.reserved.0     --------------------------
	.section	.nv.shared.reserved.0,"aw",@nobits
	.weak		__nv_reservedSMEM_offset_0_alias
	.size		__nv_reservedSMEM_offset_0_alias, 0, 64
	.other		__nv_reservedSMEM_offset_0_alias,@"STO_CUDA_RESERVED_SHARED STV_DEFAULT"
__nv_reservedSMEM_offset_0_alias:
	.zero		0
	.zero		64


//--------------------- .nv.constant0._Z10diffKernelPdS_S_ii --------------------------
	.section	.nv.constant0._Z10diffKernelPdS_S_ii,"a",@progbits
	.sectionflags	@""
	.align	4
.nv.constant0._Z10diffKernelPdS_S_ii:
	.zero		928


//--------------------- .nv.constant0._Z12jacobiKernelPiS_PdS0_S0_S0_iii --------------------------
	.section	.nv.constant0._Z12jacobiKernelPiS_PdS0_S0_S0_iii,"a",@progbits
	.sectionflags	@""
	.align	4
.nv.constant0._Z12jacobiKernelPiS_PdS0_S0_S0_iii:
	.zero		956


//--------------------- SYMBOLS --------------------------

	.type		.nv.reservedSmem.offset0,@object
	.size		.nv.reservedSmem.offset0,0x4
